//
// Generated by NVIDIA NVVM Compiler
//
// Compiler Build ID: CL-36424714
// Cuda compilation tools, release 13.0, V13.0.88
// Based on NVVM 20.0.0
//

.version 9.0
.target sm_100
.address_size 64

	// .globl	_Z9blurImagePiS_Pfimm
.const .align 4 .b8 FILTER[100];

.visible .entry _Z9blurImagePiS_Pfimm(
	.param .u64 .ptr .align 1 _Z9blurImagePiS_Pfimm_param_0,
	.param .u64 .ptr .align 1 _Z9blurImagePiS_Pfimm_param_1,
	.param .u64 .ptr .align 1 _Z9blurImagePiS_Pfimm_param_2,
	.param .u32 _Z9blurImagePiS_Pfimm_param_3,
	.param .u64 _Z9blurImagePiS_Pfimm_param_4,
	.param .u64 _Z9blurImagePiS_Pfimm_param_5
)
{
	.reg .pred 	%p<88>;
	.reg .b32 	%r<80>;
	.reg .b32 	%f<90>;
	.reg .b64 	%rd<131>;

	ld.param.u64 	%rd8, [_Z9blurImagePiS_Pfimm_param_0];
	ld.param.u64 	%rd5, [_Z9blurImagePiS_Pfimm_param_1];
	ld.param.u64 	%rd9, [_Z9blurImagePiS_Pfimm_param_2];
	ld.param.u32 	%r37, [_Z9blurImagePiS_Pfimm_param_3];
	ld.param.u64 	%rd6, [_Z9blurImagePiS_Pfimm_param_4];
	ld.param.u64 	%rd7, [_Z9blurImagePiS_Pfimm_param_5];
	cvta.to.global.u64 	%rd1, %rd8;
	cvta.to.global.u64 	%rd2, %rd9;
	mov.u32 	%r38, %tid.x;
	mov.u32 	%r39, %ctaid.x;
	mov.u32 	%r40, %ntid.x;
	mad.lo.s32 	%r1, %r39, %r40, %r38;
	mov.u32 	%r41, %tid.y;
	mov.u32 	%r42, %ctaid.y;
	mov.u32 	%r43, %ntid.y;
	mad.lo.s32 	%r2, %r42, %r43, %r41;
	setp.lt.s32 	%p2, %r37, 0;
	mov.f32 	%f71, 0f00000000;
	@%p2 bra 	$L__BB0_40;
	shl.b32 	%r3, %r37, 1;
	sub.s32 	%r4, %r2, %r37;
	sub.s32 	%r5, %r1, %r37;
	max.s32 	%r6, %r3, 0;
	and.b32  	%r7, %r6, 2147483640;
	mov.f32 	%f71, 0f00000000;
	mov.b32 	%r73, 0;
$L__BB0_2:
	setp.lt.s32 	%p3, %r3, 7;
	add.s32 	%r46, %r73, %r4;
	setp.gt.s32 	%p4, %r46, -1;
	cvt.s64.s32 	%rd10, %r46;
	setp.gt.u64 	%p5, %rd7, %rd10;
	and.pred  	%p1, %p4, %p5;
	mul.lo.s32 	%r9, %r3, %r73;
	mul.lo.s64 	%rd3, %rd6, %rd10;
	mov.b32 	%r78, 0;
	@%p3 bra 	$L__BB0_21;
	add.s32 	%r48, %r6, 1;
	and.b32  	%r49, %r48, 2147483640;
	neg.s32 	%r76, %r49;
	mov.b32 	%r75, 3;
	mov.u32 	%r74, %r5;
$L__BB0_4:
	.pragma "nounroll";
	add.s32 	%r50, %r75, -3;
	setp.gt.s32 	%p6, %r74, -1;
	cvt.s64.s32 	%rd11, %r74;
	setp.gt.u64 	%p7, %rd6, %rd11;
	and.pred  	%p8, %p6, %p7;
	and.pred  	%p9, %p1, %p8;
	cvt.s64.s32 	%rd12, %r50;
	cvt.s64.s32 	%rd13, %r9;
	add.s64 	%rd14, %rd13, %rd12;
	shl.b64 	%rd15, %rd14, 2;
	add.s64 	%rd4, %rd2, %rd15;
	not.pred 	%p10, %p9;
	@%p10 bra 	$L__BB0_6;
	ld.global.f32 	%f39, [%rd4+4];
	cvt.u64.u32 	%rd16, %r74;
	add.s64 	%rd17, %rd3, %rd16;
	shl.b64 	%rd18, %rd17, 2;
	add.s64 	%rd19, %rd1, %rd18;
	ld.global.u32 	%r51, [%rd19];
	cvt.rn.f32.s32 	%f40, %r51;
	fma.rn.f32 	%f71, %f39, %f40, %f71;
$L__BB0_6:
	add.s32 	%r14, %r74, 1;
	setp.gt.s32 	%p11, %r14, -1;
	cvt.s64.s32 	%rd20, %r14;
	setp.gt.u64 	%p12, %rd6, %rd20;
	and.pred  	%p13, %p11, %p12;
	and.pred  	%p14, %p1, %p13;
	not.pred 	%p15, %p14;
	@%p15 bra 	$L__BB0_8;
	ld.global.f32 	%f41, [%rd4+8];
	cvt.u64.u32 	%rd21, %r14;
	add.s64 	%rd22, %rd3, %rd21;
	shl.b64 	%rd23, %rd22, 2;
	add.s64 	%rd24, %rd1, %rd23;
	ld.global.u32 	%r52, [%rd24];
	cvt.rn.f32.s32 	%f42, %r52;
	fma.rn.f32 	%f71, %f41, %f42, %f71;
$L__BB0_8:
	add.s32 	%r15, %r74, 2;
	setp.gt.s32 	%p16, %r15, -1;
	cvt.s64.s32 	%rd25, %r15;
	setp.gt.u64 	%p17, %rd6, %rd25;
	and.pred  	%p18, %p16, %p17;
	and.pred  	%p19, %p1, %p18;
	not.pred 	%p20, %p19;
	@%p20 bra 	$L__BB0_10;
	ld.global.f32 	%f43, [%rd4+12];
	cvt.u64.u32 	%rd26, %r15;
	add.s64 	%rd27, %rd3, %rd26;
	shl.b64 	%rd28, %rd27, 2;
	add.s64 	%rd29, %rd1, %rd28;
	ld.global.u32 	%r53, [%rd29];
	cvt.rn.f32.s32 	%f44, %r53;
	fma.rn.f32 	%f71, %f43, %f44, %f71;
$L__BB0_10:
	add.s32 	%r16, %r74, 3;
	setp.gt.s32 	%p21, %r16, -1;
	cvt.s64.s32 	%rd30, %r16;
	setp.gt.u64 	%p22, %rd6, %rd30;
	and.pred  	%p23, %p21, %p22;
	and.pred  	%p24, %p1, %p23;
	not.pred 	%p25, %p24;
	@%p25 bra 	$L__BB0_12;
	ld.global.f32 	%f45, [%rd4+16];
	cvt.u64.u32 	%rd31, %r16;
	add.s64 	%rd32, %rd3, %rd31;
	shl.b64 	%rd33, %rd32, 2;
	add.s64 	%rd34, %rd1, %rd33;
	ld.global.u32 	%r54, [%rd34];
	cvt.rn.f32.s32 	%f46, %r54;
	fma.rn.f32 	%f71, %f45, %f46, %f71;
$L__BB0_12:
	add.s32 	%r17, %r74, 4;
	setp.gt.s32 	%p26, %r17, -1;
	cvt.s64.s32 	%rd35, %r17;
	setp.gt.u64 	%p27, %rd6, %rd35;
	and.pred  	%p28, %p26, %p27;
	and.pred  	%p29, %p1, %p28;
	not.pred 	%p30, %p29;
	@%p30 bra 	$L__BB0_14;
	ld.global.f32 	%f47, [%rd4+20];
	cvt.u64.u32 	%rd36, %r17;
	add.s64 	%rd37, %rd3, %rd36;
	shl.b64 	%rd38, %rd37, 2;
	add.s64 	%rd39, %rd1, %rd38;
	ld.global.u32 	%r55, [%rd39];
	cvt.rn.f32.s32 	%f48, %r55;
	fma.rn.f32 	%f71, %f47, %f48, %f71;
$L__BB0_14:
	add.s32 	%r18, %r74, 5;
	setp.gt.s32 	%p31, %r18, -1;
	cvt.s64.s32 	%rd40, %r18;
	setp.gt.u64 	%p32, %rd6, %rd40;
	and.pred  	%p33, %p31, %p32;
	and.pred  	%p34, %p1, %p33;
	not.pred 	%p35, %p34;
	@%p35 bra 	$L__BB0_16;
	ld.global.f32 	%f49, [%rd4+24];
	cvt.u64.u32 	%rd41, %r18;
	add.s64 	%rd42, %rd3, %rd41;
	shl.b64 	%rd43, %rd42, 2;
	add.s64 	%rd44, %rd1, %rd43;
	ld.global.u32 	%r56, [%rd44];
	cvt.rn.f32.s32 	%f50, %r56;
	fma.rn.f32 	%f71, %f49, %f50, %f71;
$L__BB0_16:
	add.s32 	%r19, %r74, 6;
	setp.gt.s32 	%p36, %r19, -1;
	cvt.s64.s32 	%rd45, %r19;
	setp.gt.u64 	%p37, %rd6, %rd45;
	and.pred  	%p38, %p36, %p37;
	and.pred  	%p39, %p1, %p38;
	not.pred 	%p40, %p39;
	@%p40 bra 	$L__BB0_18;
	ld.global.f32 	%f51, [%rd4+28];
	cvt.u64.u32 	%rd46, %r19;
	add.s64 	%rd47, %rd3, %rd46;
	shl.b64 	%rd48, %rd47, 2;
	add.s64 	%rd49, %rd1, %rd48;
	ld.global.u32 	%r57, [%rd49];
	cvt.rn.f32.s32 	%f52, %r57;
	fma.rn.f32 	%f71, %f51, %f52, %f71;
$L__BB0_18:
	add.s32 	%r20, %r74, 7;
	setp.gt.s32 	%p41, %r20, -1;
	cvt.s64.s32 	%rd50, %r20;
	setp.gt.u64 	%p42, %rd6, %rd50;
	and.pred  	%p43, %p41, %p42;
	and.pred  	%p44, %p1, %p43;
	not.pred 	%p45, %p44;
	@%p45 bra 	$L__BB0_20;
	ld.global.f32 	%f53, [%rd4+32];
	cvt.u64.u32 	%rd51, %r20;
	add.s64 	%rd52, %rd3, %rd51;
	shl.b64 	%rd53, %rd52, 2;
	add.s64 	%rd54, %rd1, %rd53;
	ld.global.u32 	%r58, [%rd54];
	cvt.rn.f32.s32 	%f54, %r58;
	fma.rn.f32 	%f71, %f53, %f54, %f71;
$L__BB0_20:
	add.s32 	%r76, %r76, 8;
	add.s32 	%r75, %r75, 8;
	add.s32 	%r74, %r74, 8;
	setp.ne.s32 	%p46, %r76, 0;
	mov.u32 	%r78, %r7;
	@%p46 bra 	$L__BB0_4;
$L__BB0_21:
	and.b32  	%r59, %r6, 6;
	setp.lt.u32 	%p47, %r59, 3;
	@%p47 bra 	$L__BB0_31;
	add.s32 	%r25, %r78, %r5;
	setp.gt.s32 	%p48, %r25, -1;
	cvt.s64.s32 	%rd55, %r25;
	setp.gt.u64 	%p49, %rd6, %rd55;
	and.pred  	%p50, %p48, %p49;
	and.pred  	%p52, %p1, %p50;
	not.pred 	%p53, %p52;
	@%p53 bra 	$L__BB0_24;
	cvt.u64.u32 	%rd56, %r78;
	cvt.s64.s32 	%rd57, %r9;
	add.s64 	%rd58, %rd57, %rd56;
	shl.b64 	%rd59, %rd58, 2;
	add.s64 	%rd60, %rd2, %rd59;
	ld.global.f32 	%f55, [%rd60+4];
	cvt.u64.u32 	%rd61, %r25;
	add.s64 	%rd62, %rd3, %rd61;
	shl.b64 	%rd63, %rd62, 2;
	add.s64 	%rd64, %rd1, %rd63;
	ld.global.u32 	%r60, [%rd64];
	cvt.rn.f32.s32 	%f56, %r60;
	fma.rn.f32 	%f71, %f55, %f56, %f71;
$L__BB0_24:
	add.s32 	%r26, %r25, 1;
	setp.gt.s32 	%p54, %r26, -1;
	cvt.s64.s32 	%rd65, %r26;
	setp.gt.u64 	%p55, %rd6, %rd65;
	and.pred  	%p56, %p54, %p55;
	and.pred  	%p57, %p1, %p56;
	not.pred 	%p58, %p57;
	@%p58 bra 	$L__BB0_26;
	add.s32 	%r61, %r78, 1;
	cvt.u64.u32 	%rd66, %r61;
	cvt.s64.s32 	%rd67, %r9;
	add.s64 	%rd68, %rd67, %rd66;
	shl.b64 	%rd69, %rd68, 2;
	add.s64 	%rd70, %rd2, %rd69;
	ld.global.f32 	%f57, [%rd70+4];
	cvt.u64.u32 	%rd71, %r26;
	add.s64 	%rd72, %rd3, %rd71;
	shl.b64 	%rd73, %rd72, 2;
	add.s64 	%rd74, %rd1, %rd73;
	ld.global.u32 	%r62, [%rd74];
	cvt.rn.f32.s32 	%f58, %r62;
	fma.rn.f32 	%f71, %f57, %f58, %f71;
$L__BB0_26:
	add.s32 	%r27, %r25, 2;
	setp.gt.s32 	%p59, %r27, -1;
	cvt.s64.s32 	%rd75, %r27;
	setp.gt.u64 	%p60, %rd6, %rd75;
	and.pred  	%p61, %p59, %p60;
	and.pred  	%p62, %p1, %p61;
	not.pred 	%p63, %p62;
	@%p63 bra 	$L__BB0_28;
	add.s32 	%r63, %r78, 2;
	cvt.s64.s32 	%rd76, %r63;
	cvt.s64.s32 	%rd77, %r9;
	add.s64 	%rd78, %rd77, %rd76;
	shl.b64 	%rd79, %rd78, 2;
	add.s64 	%rd80, %rd2, %rd79;
	ld.global.f32 	%f59, [%rd80+4];
	cvt.u64.u32 	%rd81, %r27;
	add.s64 	%rd82, %rd3, %rd81;
	shl.b64 	%rd83, %rd82, 2;
	add.s64 	%rd84, %rd1, %rd83;
	ld.global.u32 	%r64, [%rd84];
	cvt.rn.f32.s32 	%f60, %r64;
	fma.rn.f32 	%f71, %f59, %f60, %f71;
$L__BB0_28:
	add.s32 	%r28, %r25, 3;
	setp.gt.s32 	%p64, %r28, -1;
	cvt.s64.s32 	%rd85, %r28;
	setp.gt.u64 	%p65, %rd6, %rd85;
	and.pred  	%p66, %p64, %p65;
	and.pred  	%p67, %p1, %p66;
	not.pred 	%p68, %p67;
	@%p68 bra 	$L__BB0_30;
	add.s32 	%r65, %r78, 3;
	cvt.s64.s32 	%rd86, %r65;
	cvt.s64.s32 	%rd87, %r9;
	add.s64 	%rd88, %rd87, %rd86;
	shl.b64 	%rd89, %rd88, 2;
	add.s64 	%rd90, %rd2, %rd89;
	ld.global.f32 	%f61, [%rd90+4];
	cvt.u64.u32 	%rd91, %r28;
	add.s64 	%rd92, %rd3, %rd91;
	shl.b64 	%rd93, %rd92, 2;
	add.s64 	%rd94, %rd1, %rd93;
	ld.global.u32 	%r66, [%rd94];
	cvt.rn.f32.s32 	%f62, %r66;
	fma.rn.f32 	%f71, %f61, %f62, %f71;
$L__BB0_30:
	add.s32 	%r78, %r78, 4;
$L__BB0_31:
	and.b32  	%r67, %r6, 2;
	setp.eq.s32 	%p69, %r67, 0;
	@%p69 bra 	$L__BB0_37;
	add.s32 	%r31, %r78, %r5;
	setp.gt.s32 	%p70, %r31, -1;
	cvt.s64.s32 	%rd95, %r31;
	setp.gt.u64 	%p71, %rd6, %rd95;
	and.pred  	%p72, %p70, %p71;
	and.pred  	%p74, %p1, %p72;
	not.pred 	%p75, %p74;
	@%p75 bra 	$L__BB0_34;
	cvt.s64.s32 	%rd96, %r78;
	cvt.s64.s32 	%rd97, %r9;
	add.s64 	%rd98, %rd97, %rd96;
	shl.b64 	%rd99, %rd98, 2;
	add.s64 	%rd100, %rd2, %rd99;
	ld.global.f32 	%f63, [%rd100+4];
	cvt.u64.u32 	%rd101, %r31;
	add.s64 	%rd102, %rd3, %rd101;
	shl.b64 	%rd103, %rd102, 2;
	add.s64 	%rd104, %rd1, %rd103;
	ld.global.u32 	%r68, [%rd104];
	cvt.rn.f32.s32 	%f64, %r68;
	fma.rn.f32 	%f71, %f63, %f64, %f71;
$L__BB0_34:
	add.s32 	%r32, %r31, 1;
	setp.gt.s32 	%p76, %r32, -1;
	cvt.s64.s32 	%rd105, %r32;
	setp.gt.u64 	%p77, %rd6, %rd105;
	and.pred  	%p78, %p76, %p77;
	and.pred  	%p79, %p1, %p78;
	not.pred 	%p80, %p79;
	@%p80 bra 	$L__BB0_36;
	add.s32 	%r69, %r78, 1;
	cvt.s64.s32 	%rd106, %r69;
	cvt.s64.s32 	%rd107, %r9;
	add.s64 	%rd108, %rd107, %rd106;
	shl.b64 	%rd109, %rd108, 2;
	add.s64 	%rd110, %rd2, %rd109;
	ld.global.f32 	%f65, [%rd110+4];
	cvt.u64.u32 	%rd111, %r32;
	add.s64 	%rd112, %rd3, %rd111;
	shl.b64 	%rd113, %rd112, 2;
	add.s64 	%rd114, %rd1, %rd113;
	ld.global.u32 	%r70, [%rd114];
	cvt.rn.f32.s32 	%f66, %r70;
	fma.rn.f32 	%f71, %f65, %f66, %f71;
$L__BB0_36:
	add.s32 	%r78, %r78, 2;
$L__BB0_37:
	add.s32 	%r35, %r78, %r5;
	setp.gt.s32 	%p81, %r35, -1;
	cvt.s64.s32 	%rd115, %r35;
	setp.gt.u64 	%p82, %rd6, %rd115;
	and.pred  	%p83, %p81, %p82;
	and.pred  	%p85, %p1, %p83;
	not.pred 	%p86, %p85;
	@%p86 bra 	$L__BB0_39;
	cvt.s64.s32 	%rd116, %r78;
	cvt.s64.s32 	%rd117, %r9;
	add.s64 	%rd118, %rd117, %rd116;
	shl.b64 	%rd119, %rd118, 2;
	add.s64 	%rd120, %rd2, %rd119;
	ld.global.f32 	%f67, [%rd120+4];
	cvt.u64.u32 	%rd121, %r35;
	add.s64 	%rd122, %rd3, %rd121;
	shl.b64 	%rd123, %rd122, 2;
	add.s64 	%rd124, %rd1, %rd123;
	ld.global.u32 	%r71, [%rd124];
	cvt.rn.f32.s32 	%f68, %r71;
	fma.rn.f32 	%f71, %f67, %f68, %f71;
$L__BB0_39:
	add.s32 	%r36, %r73, 1;
	setp.ne.s32 	%p87, %r73, %r6;
	mov.u32 	%r73, %r36;
	@%p87 bra 	$L__BB0_2;
$L__BB0_40:
	cvta.to.global.u64 	%rd125, %rd5;
	cvt.rzi.s32.f32 	%r72, %f71;
	cvt.u64.u32 	%rd126, %r2;
	cvt.s64.s32 	%rd127, %r1;
	mad.lo.s64 	%rd128, %rd6, %rd126, %rd127;
	shl.b64 	%rd129, %rd128, 2;
	add.s64 	%rd130, %rd125, %rd129;
	st.global.u32 	[%rd130], %r72;
	ret;

}


// ===== COMPILED SASS (sm_100) =====

	.target	sm_100

	.elftype	@"ET_EXEC"


//--------------------- .note.nv.tkinfo           --------------------------
	.section	.note.nv.tkinfo,"",@"SHT_NOTE"
	.sectionflags	@"SHF_NOTE_NV_TKINFO"
	.tkinfo
        /*0018*/ 	.word	0x00000002
        /*0030*/ 	.string	""
        /*0030*/ 	.string	"ptxas"
        /*0030*/ 	.string	"Cuda compilation tools, release 13.0, V13.0.88"
        /*0030*/ 	.string	"Build cuda_13.0.r13.0/compiler.36424714_0"
        /*0030*/ 	.string	"-arch sm_100 -m 64 "



//--------------------- .note.nv.cuinfo           --------------------------
	.section	.note.nv.cuinfo,"",@"SHT_NOTE"
	.sectionflags	@"SHF_NOTE_NV_CUINFO"
        /*0018*/ 	.short	0x0002
        /*001a*/ 	.short	0x0064
        /*001c*/ 	.short	0x0082
	.zero		2


//--------------------- .nv.info                  --------------------------
	.section	.nv.info,"",@"SHT_CUDA_INFO"
	.align	4


	//----- nvinfo : EIATTR_REGCOUNT
	.align		4
        /*0000*/ 	.byte	0x04, 0x2f
        /*0002*/ 	.short	(.L_2 - .L_1)
	.align		4
.L_1:
        /*0004*/ 	.word	index@(_Z9blurImagePiS_Pfimm)
        /*0008*/ 	.word	0x00000020


	//----- nvinfo : EIATTR_FRAME_SIZE
	.align		4
.L_2:
        /*000c*/ 	.byte	0x04, 0x11
        /*000e*/ 	.short	(.L_4 - .L_3)
	.align		4
.L_3:
        /*0010*/ 	.word	index@(_Z9blurImagePiS_Pfimm)
        /*0014*/ 	.word	0x00000000


	//----- nvinfo : EIATTR_MIN_STACK_SIZE
	.align		4
.L_4:
        /*0018*/ 	.byte	0x04, 0x12
        /*001a*/ 	.short	(.L_6 - .L_5)
	.align		4
.L_5:
        /*001c*/ 	.word	index@(_Z9blurImagePiS_Pfimm)
        /*0020*/ 	.word	0x00000000
.L_6:


//--------------------- .nv.compat                --------------------------
	.section	.nv.compat,"",@"SHT_CUDA_COMPAT_INFO"
	.align	4
        /*0000*/ 	.byte	0x02, 0x09, 0x00, 0x00, 0x02, 0x02, 0x01, 0x00, 0x02, 0x05, 0x05, 0x00, 0x03, 0x07, 0x01, 0x01
        /*0010*/ 	.byte	0x02, 0x03, 0x00, 0x00, 0x02, 0x06, 0x01, 0x00, 0x04, 0x0b, 0x08, 0x00, 0x09, 0x00, 0x00, 0x00
        /*0020*/ 	.byte	0x00, 0x00, 0x00, 0x00


//--------------------- .nv.info._Z9blurImagePiS_Pfimm --------------------------
	.section	.nv.info._Z9blurImagePiS_Pfimm,"",@"SHT_CUDA_INFO"
	.sectionflags	@""
	.align	4


	//----- nvinfo : EIATTR_CUDA_API_VERSION
	.align		4
        /*0000*/ 	.byte	0x04, 0x37
        /*0002*/ 	.short	(.L_8 - .L_7)
.L_7:
        /*0004*/ 	.word	0x00000082


	//----- nvinfo : EIATTR_KPARAM_INFO
	.align		4
.L_8:
        /*0008*/ 	.byte	0x04, 0x17
        /*000a*/ 	.short	(.L_10 - .L_9)
.L_9:
        /*000c*/ 	.word	0x00000000
        /*0010*/ 	.short	0x0005
        /*0012*/ 	.short	0x0028
        /*0014*/ 	.byte	0x00, 0xf0, 0x21, 0x00


	//----- nvinfo : EIATTR_KPARAM_INFO
	.align		4
.L_10:
        /*0018*/ 	.byte	0x04, 0x17
        /*001a*/ 	.short	(.L_12 - .L_11)
.L_11:
        /*001c*/ 	.word	0x00000000
        /*0020*/ 	.short	0x0004
        /*0022*/ 	.short	0x0020
        /*0024*/ 	.byte	0x00, 0xf0, 0x21, 0x00


	//----- nvinfo : EIATTR_KPARAM_INFO
	.align		4
.L_12:
        /*0028*/ 	.byte	0x04, 0x17
        /*002a*/ 	.short	(.L_14 - .L_13)
.L_13:
        /*002c*/ 	.word	0x00000000
        /*0030*/ 	.short	0x0003
        /*0032*/ 	.short	0x0018
        /*0034*/ 	.byte	0x00, 0xf0, 0x11, 0x00


	//----- nvinfo : EIATTR_KPARAM_INFO
	.align		4
.L_14:
        /*0038*/ 	.byte	0x04, 0x17
        /*003a*/ 	.short	(.L_16 - .L_15)
.L_15:
        /*003c*/ 	.word	0x00000000
        /*0040*/ 	.short	0x0002
        /*0042*/ 	.short	0x0010
        /*0044*/ 	.byte	0x00, 0xf5, 0x21, 0x00


	//----- nvinfo : EIATTR_KPARAM_INFO
	.align		4
.L_16:
        /*0048*/ 	.byte	0x04, 0x17
        /*004a*/ 	.short	(.L_18 - .L_17)
.L_17:
        /*004c*/ 	.word	0x00000000
        /*0050*/ 	.short	0x0001
        /*0052*/ 	.short	0x0008
        /*0054*/ 	.byte	0x00, 0xf5, 0x21, 0x00


	//----- nvinfo : EIATTR_KPARAM_INFO
	.align		4
.L_18:
        /*0058*/ 	.byte	0x04, 0x17
        /*005a*/ 	.short	(.L_20 - .L_19)
.L_19:
        /*005c*/ 	.word	0x00000000
        /*0060*/ 	.short	0x0000
        /*0062*/ 	.short	0x0000
        /*0064*/ 	.byte	0x00, 0xf5, 0x21, 0x00


	//----- nvinfo : EIATTR_SPARSE_MMA_MASK
	.align		4
.L_20:
        /*0068*/ 	.byte	0x03, 0x50
        /*006a*/ 	.short	0x0000


	//----- nvinfo : EIATTR_MAXREG_COUNT
	.align		4
        /*006c*/ 	.byte	0x03, 0x1b
        /*006e*/ 	.short	0x00ff


	//----- nvinfo : EIATTR_MERCURY_ISA_VERSION
	.align		4
        /*0070*/ 	.byte	0x03, 0x5f
        /*0072*/ 	.short	0x0101


	//----- nvinfo : EIATTR_VRC_CTA_INIT_COUNT
	.align		4
        /*0074*/ 	.byte	0x02, 0x4a
	.zero		1
	.zero		1


	//----- nvinfo : EIATTR_EXIT_INSTR_OFFSETS
	.align		4
        /*0078*/ 	.byte	0x04, 0x1c
        /*007a*/ 	.short	(.L_22 - .L_21)


	//   ....[0]....
.L_21:
        /*007c*/ 	.word	0x00001910


	//----- nvinfo : EIATTR_CRS_STACK_SIZE
	.align		4
.L_22:
        /*0080*/ 	.byte	0x04, 0x1e
        /*0082*/ 	.short	(.L_24 - .L_23)
.L_23:
        /*0084*/ 	.word	0x00000000


	//----- nvinfo : EIATTR_CBANK_PARAM_SIZE
	.align		4
.L_24:
        /*0088*/ 	.byte	0x03, 0x19
        /*008a*/ 	.short	0x0030


	//----- nvinfo : EIATTR_PARAM_CBANK
	.align		4
        /*008c*/ 	.byte	0x04, 0x0a
        /*008e*/ 	.short	(.L_26 - .L_25)
	.align		4
.L_25:
        /*0090*/ 	.word	index@(.nv.constant0._Z9blurImagePiS_Pfimm)
        /*0094*/ 	.short	0x0380
        /*0096*/ 	.short	0x0030


	//----- nvinfo : EIATTR_SW_WAR
	.align		4
.L_26:
        /*0098*/ 	.byte	0x04, 0x36
        /*009a*/ 	.short	(.L_28 - .L_27)
.L_27:
        /*009c*/ 	.word	0x00000008
.L_28:


//--------------------- .nv.callgraph             --------------------------
	.section	.nv.callgraph,"",@"SHT_CUDA_CALLGRAPH"
	.align	4
	.sectionentsize	8
	.align		4
        /*0000*/ 	.word	0x00000000
	.align		4
        /*0004*/ 	.word	0xffffffff
	.align		4
        /*0008*/ 	.word	0x00000000
	.align		4
        /*000c*/ 	.word	0xfffffffe
	.align		4
        /*0010*/ 	.word	0x00000000
	.align		4
        /*0014*/ 	.word	0xfffffffd
	.align		4
        /*0018*/ 	.word	0x00000000
	.align		4
        /*001c*/ 	.word	0xfffffffc


//--------------------- .nv.constant3             --------------------------
	.section	.nv.constant3,"a",@progbits
	.align	4
.nv.constant3:
	.type		FILTER,@object
	.size		FILTER,(.L_0 - FILTER)
FILTER:
	.zero		100
.L_0:


//--------------------- .text._Z9blurImagePiS_Pfimm --------------------------
	.section	.text._Z9blurImagePiS_Pfimm,"ax",@progbits
	.align	128
        .global         _Z9blurImagePiS_Pfimm
        .type           _Z9blurImagePiS_Pfimm,@function
        .size           _Z9blurImagePiS_Pfimm,(.L_x_15 - _Z9blurImagePiS_Pfimm)
        .other          _Z9blurImagePiS_Pfimm,@"STO_CUDA_ENTRY STV_DEFAULT"
_Z9blurImagePiS_Pfimm:
.text._Z9blurImagePiS_Pfimm:
[----:B------:R-:W-:Y:S01]  /*0000*/  LDC R1, c[0x0][0x37c] ;  /* 0x0000df00ff017b82 */ /* 0x000fe20000000800 */
[----:B------:R-:W0:Y:S01]  /*0010*/  S2R R18, SR_TID.X ;  /* 0x0000000000127919 */ /* 0x000e220000002100 */
[----:B------:R-:W1:Y:S06]  /*0020*/  LDCU UR7, c[0x0][0x398] ;  /* 0x00007300ff0777ac */ /* 0x000e6c0008000800 */
[----:B------:R-:W0:Y:S01]  /*0030*/  LDC R19, c[0x0][0x360] ;  /* 0x0000d800ff137b82 */ /* 0x000e220000000800 */
[----:B------:R-:W-:Y:S01]  /*0040*/  IMAD.MOV.U32 R2, RZ, RZ, RZ ;  /* 0x000000ffff027224 */ /* 0x000fe200078e00ff */
[----:B------:R-:W2:Y:S01]  /*0050*/  S2R R0, SR_TID.Y ;  /* 0x0000000000007919 */ /* 0x000ea20000002200 */
[----:B------:R-:W3:Y:S05]  /*0060*/  LDCU.64 UR8, c[0x0][0x358] ;  /* 0x00006b00ff0877ac */ /* 0x000eea0008000a00 */
[----:B------:R-:W0:Y:S08]  /*0070*/  S2UR UR4, SR_CTAID.X ;  /* 0x00000000000479c3 */ /* 0x000e300000002500 */
[----:B------:R-:W2:Y:S01]  /*0080*/  S2UR UR5, SR_CTAID.Y ;  /* 0x00000000000579c3 */ /* 0x000ea20000002600 */
[----:B-1----:R-:W-:-:S07]  /*0090*/  UISETP.GE.AND UP0, UPT, UR7, URZ, UPT ;  /* 0x000000ff0700728c */ /* 0x002fce000bf06270 */
[----:B------:R-:W2:Y:S01]  /*00a0*/  LDC R3, c[0x0][0x364] ;  /* 0x0000d900ff037b82 */ /* 0x000ea20000000800 */
[----:B0-----:R-:W-:Y:S02]  /*00b0*/  IMAD R18, R19, UR4, R18 ;  /* 0x0000000413127c24 */ /* 0x001fe4000f8e0212 */
[----:B--2---:R-:W-:Y:S01]  /*00c0*/  IMAD R0, R3, UR5, R0 ;  /* 0x0000000503007c24 */ /* 0x004fe2000f8e0200 */
[----:B---3--:R-:W-:Y:S06]  /*00d0*/  BRA.U !UP0, `(.L_x_0) ;  /* 0x0000001508e87547 */ /* 0x008fec000b800000 */
[----:B------:R-:W-:Y:S02]  /*00e0*/  USHF.L.U32 UR5, UR7, 0x1, URZ ;  /* 0x0000000107057899 */ /* 0x000fe400080006ff */
[----:B------:R-:W-:Y:S02]  /*00f0*/  VIADD R3, R0, -UR7 ;  /* 0x8000000700037c36 */ /* 0x000fe40008000000 */
[----:B------:R-:W-:Y:S01]  /*0100*/  VIADD R4, R18, -UR7 ;  /* 0x8000000712047c36 */ /* 0x000fe20008000000 */
[----:B------:R-:W-:Y:S01]  /*0110*/  UISETP.LT.AND UP0, UPT, URZ, UR5, UPT ;  /* 0x00000005ff00728c */ /* 0x000fe2000bf01270 */
[----:B------:R-:W-:Y:S02]  /*0120*/  IMAD.MOV.U32 R2, RZ, RZ, RZ ;  /* 0x000000ffff027224 */ /* 0x000fe400078e00ff */
[----:B------:R-:W-:Y:S01]  /*0130*/  IMAD.MOV.U32 R6, RZ, RZ, RZ ;  /* 0x000000ffff067224 */ /* 0x000fe200078e00ff */
[----:B------:R-:W-:-:S12]  /*0140*/  USEL UR6, URZ, UR5, !UP0 ;  /* 0x00000005ff067287 */ /* 0x000fd8000c000000 */
.L_x_13:
[----:B------:R-:W0:Y:S01]  /*0150*/  LDCU.64 UR10, c[0x0][0x3a8] ;  /* 0x00007500ff0a77ac */ /* 0x000e220008000a00 */
[----:B------:R-:W-:Y:S01]  /*0160*/  IMAD.IADD R5, R3, 0x1, R6 ;  /* 0x0000000103057824 */ /* 0x000fe200078e0206 */
[C---:B------:R-:W-:Y:S01]  /*0170*/  ISETP.NE.AND P5, PT, R6.reuse, UR6, PT ;  /* 0x0000000606007c0c */ /* 0x040fe2000bfa5270 */
[C---:B------:R-:W-:Y:S01]  /*0180*/  IMAD R8, R6.reuse, UR5, RZ ;  /* 0x0000000506087c24 */ /* 0x040fe2000f8e02ff */
[----:B------:R-:W-:Y:S01]  /*0190*/  UISETP.GE.AND UP0, UPT, UR5, 0x7, UPT ;  /* 0x000000070500788c */ /* 0x000fe2000bf06270 */
[----:B------:R-:W-:Y:S01]  /*01a0*/  IMAD.MOV.U32 R9, RZ, RZ, RZ ;  /* 0x000000ffff097224 */ /* 0x000fe200078e00ff */
[----:B------:R-:W-:Y:S01]  /*01b0*/  SHF.R.S32.HI R7, RZ, 0x1f, R5 ;  /* 0x0000001fff077819 */ /* 0x000fe20000011405 */
[----:B------:R-:W-:Y:S01]  /*01c0*/  VIADD R6, R6, 0x1 ;  /* 0x0000000106067836 */ /* 0x000fe20000000000 */
[----:B0-----:R-:W-:-:S04]  /*01d0*/  ISETP.GE.U32.AND P0, PT, R5, UR10, PT ;  /* 0x0000000a05007c0c */ /* 0x001fc8000bf06070 */
[----:B------:R-:W-:-:S04]  /*01e0*/  ISETP.GE.U32.AND.EX P0, PT, R7, UR11, PT, P0 ;  /* 0x0000000b07007c0c */ /* 0x000fc8000bf06100 */
[----:B------:R-:W-:Y:S01]  /*01f0*/  ISETP.GT.AND P0, PT, R5, -0x1, !P0 ;  /* 0xffffffff0500780c */ /* 0x000fe20004704270 */
[----:B------:R-:W-:-:S12]  /*0200*/  BRA.U !UP0, `(.L_x_1) ;  /* 0x0000000908907547 */ /* 0x000fd8000b800000 */
[----:B------:R-:W0:Y:S01]  /*0210*/  LDC.64 R12, c[0x0][0x390] ;  /* 0x0000e400ff0c7b82 */ /* 0x000e220000000a00 */
[----:B------:R-:W-:Y:S01]  /*0220*/  UIADD3 UR4, UPT, UPT, UR6, 0x1, URZ ;  /* 0x0000000106047890 */ /* 0x000fe2000fffe0ff */
[----:B------:R-:W-:Y:S01]  /*0230*/  IMAD.MOV.U32 R11, RZ, RZ, 0x3 ;  /* 0x00000003ff0b7424 */ /* 0x000fe200078e00ff */
[----:B------:R-:W-:Y:S01]  /*0240*/  SHF.R.S32.HI R9, RZ, 0x1f, R8 ;  /* 0x0000001fff097819 */ /* 0x000fe20000011408 */
[----:B------:R-:W-:Y:S01]  /*0250*/  IMAD.MOV.U32 R10, RZ, RZ, R4 ;  /* 0x000000ffff0a7224 */ /* 0x000fe200078e0004 */
[----:B------:R-:W-:Y:S01]  /*0260*/  ULOP3.LUT UR4, UR4, 0x7ffffff8, URZ, 0xc0, !UPT ;  /* 0x7ffffff804047892 */ /* 0x000fe2000f8ec0ff */
[----:B------:R-:W1:Y:S03]  /*0270*/  LDCU.64 UR10, c[0x0][0x3a0] ;  /* 0x00007400ff0a77ac */ /* 0x000e660008000a00 */
[----:B------:R-:W-:-:S12]  /*0280*/  UIADD3 UR4, UPT, UPT, -UR4, URZ, URZ ;  /* 0x000000ff04047290 */ /* 0x000fd8000fffe1ff */
.L_x_2:
[----:B-1----:R-:W-:Y:S01]  /*0290*/  ISETP.GE.U32.AND P3, PT, R10, UR10, PT ;  /* 0x0000000a0a007c0c */ /* 0x002fe2000bf66070 */
[----:B------:R-:W-:Y:S01]  /*02a0*/  VIADD R20, R11, 0xfffffffd ;  /* 0xfffffffd0b147836 */ /* 0x000fe20000000000 */
[----:B------:R-:W-:-:S04]  /*02b0*/  SHF.R.S32.HI R14, RZ, 0x1f, R10 ;  /* 0x0000001fff0e7819 */ /* 0x000fc8000001140a */
[----:B------:R-:W-:Y:S02]  /*02c0*/  ISETP.GE.U32.AND.EX P3, PT, R14, UR11, PT, P3 ;  /* 0x0000000b0e007c0c */ /* 0x000fe4000bf66130 */
[----:B------:R-:W-:Y:S02]  /*02d0*/  IADD3 R21, P1, PT, R8, R20, RZ ;  /* 0x0000001408157210 */ /* 0x000fe40007f3e0ff */
[----:B------:R-:W-:Y:S02]  /*02e0*/  ISETP.GT.AND P3, PT, R10, -0x1, !P3 ;  /* 0xffffffff0a00780c */ /* 0x000fe40005f64270 */
[----:B------:R-:W-:Y:S02]  /*02f0*/  LEA.HI.X.SX32 R20, R20, R9, 0x1, P1 ;  /* 0x0000000914147211 */ /* 0x000fe400008f0eff */
[----:B------:R-:W-:-:S13]  /*0300*/  PLOP3.LUT P3, PT, P0, P3, PT, 0x80, 0x8 ;  /* 0x000000000008781c */ /* 0x000fda0000767070 */
[----:B------:R-:W1:Y:S01]  /*0310*/  @P3 LDC.64 R14, c[0x0][0x380] ;  /* 0x0000e000ff0e3b82 */ /* 0x000e620000000a00 */
[----:B------:R-:W-:Y:S02]  /*0320*/  @P3 IMAD R22, R7, UR10, RZ ;  /* 0x0000000a07163c24 */ /* 0x000fe4000f8e02ff */
[----:B------:R-:W-:Y:S02]  /*0330*/  @P3 IMAD.MOV.U32 R16, RZ, RZ, R10 ;  /* 0x000000ffff103224 */ /* 0x000fe400078e000a */
[----:B------:R-:W-:Y:S02]  /*0340*/  @P3 IMAD.MOV.U32 R17, RZ, RZ, RZ ;  /* 0x000000ffff113224 */ /* 0x000fe400078e00ff */
[C---:B------:R-:W-:Y:S02]  /*0350*/  @P3 IMAD R23, R5.reuse, UR11, R22 ;  /* 0x0000000b05173c24 */ /* 0x040fe4000f8e0216 */
[----:B------:R-:W-:-:S04]  /*0360*/  @P3 IMAD.WIDE.U32 R16, R5, UR10, R16 ;  /* 0x0000000a05103c25 */ /* 0x000fc8000f8e0010 */
[----:B------:R-:W-:Y:S01]  /*0370*/  @P3 IMAD.IADD R17, R17, 0x1, R23 ;  /* 0x0000000111113824 */ /* 0x000fe200078e0217 */
[C---:B-1----:R-:W-:Y:S02]  /*0380*/  @P3 LEA R22, P2, R16.reuse, R14, 0x2 ;  /* 0x0000000e10163211 */ /* 0x042fe400078410ff */
[C---:B0-----:R-:W-:Y:S02]  /*0390*/  LEA R14, P1, R21.reuse, R12, 0x2 ;  /* 0x0000000c150e7211 */ /* 0x041fe400078210ff */
[----:B------:R-:W-:Y:S02]  /*03a0*/  @P3 LEA.HI.X R23, R16, R15, R17, 0x2, P2 ;  /* 0x0000000f10173211 */ /* 0x000fe400010f1411 */
[----:B------:R-:W-:-:S03]  /*03b0*/  LEA.HI.X R15, R21, R13, R20, 0x2, P1 ;  /* 0x0000000d150f7211 */ /* 0x000fc600008f1414 */
[----:B------:R0:W2:Y:S04]  /*03c0*/  @P3 LDG.E R24, desc[UR8][R22.64] ;  /* 0x0000000816183981 */ /* 0x0000a8000c1e1900 */
[----:B------:R-:W3:Y:S01]  /*03d0*/  @P3 LDG.E R25, desc[UR8][R14.64+0x4] ;  /* 0x000004080e193981 */ /* 0x000ee2000c1e1900 */
[----:B------:R-:W-:-:S05]  /*03e0*/  VIADD R20, R10, 0x1 ;  /* 0x000000010a147836 */ /* 0x000fca0000000000 */
[----:B------:R-:W-:Y:S01]  /*03f0*/  ISETP.GE.U32.AND P4, PT, R20, UR10, PT ;  /* 0x0000000a14007c0c */ /* 0x000fe2000bf86070 */
[----:B0-----:R-:W-:Y:S01]  /*0400*/  VIADD R22, R10, 0x2 ;  /* 0x000000020a167836 */ /* 0x001fe20000000000 */
[----:B------:R-:W-:-:S04]  /*0410*/  SHF.R.S32.HI R16, RZ, 0x1f, R20 ;  /* 0x0000001fff107819 */ /* 0x000fc80000011414 */
[----:B------:R-:W-:Y:S02]  /*0420*/  ISETP.GE.U32.AND.EX P4, PT, R16, UR11, PT, P4 ;  /* 0x0000000b10007c0c */ /* 0x000fe4000bf86140 */
[----:B------:R-:W-:Y:S02]  /*0430*/  ISETP.GE.U32.AND P2, PT, R22, UR10, PT ;  /* 0x0000000a16007c0c */ /* 0x000fe4000bf46070 */
[----:B------:R-:W-:-:S04]  /*0440*/  ISETP.GT.AND P4, PT, R20, -0x1, !P4 ;  /* 0xffffffff1400780c */ /* 0x000fc80006784270 */
[----:B------:R-:W-:-:S13]  /*0450*/  PLOP3.LUT P4, PT, P0, P4, PT, 0x80, 0x8 ;  /* 0x000000000008781c */ /* 0x000fda0000789070 */
[----:B------:R-:W0:Y:S01]  /*0460*/  @P4 LDC.64 R16, c[0x0][0x380] ;  /* 0x0000e000ff104b82 */ /* 0x000e220000000a00 */
[----:B------:R-:W-:Y:S02]  /*0470*/  @P4 IMAD R26, R7, UR10, RZ ;  /* 0x0000000a071a4c24 */ /* 0x000fe4000f8e02ff */
[----:B------:R-:W-:Y:S02]  /*0480*/  @P4 IMAD.MOV.U32 R21, RZ, RZ, RZ ;  /* 0x000000ffff154224 */ /* 0x000fe400078e00ff */
[C---:B------:R-:W-:Y:S02]  /*0490*/  @P4 IMAD R23, R5.reuse, UR11, R26 ;  /* 0x0000000b05174c24 */ /* 0x040fe4000f8e021a */
[----:B------:R-:W-:-:S04]  /*04a0*/  @P4 IMAD.WIDE.U32 R20, R5, UR10, R20 ;  /* 0x0000000a05144c25 */ /* 0x000fc8000f8e0014 */
[----:B------:R-:W-:Y:S01]  /*04b0*/  @P4 IMAD.IADD R21, R23, 0x1, R21 ;  /* 0x0000000117154824 */ /* 0x000fe200078e0215 */
[C---:B0-----:R-:W-:Y:S02]  /*04c0*/  @P4 LEA R26, P1, R20.reuse, R16, 0x2 ;  /* 0x00000010141a4211 */ /* 0x041fe400078210ff */
[----:B------:R-:W-:Y:S02]  /*04d0*/  SHF.R.S32.HI R16, RZ, 0x1f, R22 ;  /* 0x0000001fff107819 */ /* 0x000fe40000011416 */
[----:B------:R-:W-:Y:S02]  /*04e0*/  @P4 LEA.HI.X R27, R20, R17, R21, 0x2, P1 ;  /* 0x00000011141b4211 */ /* 0x000fe400008f1415 */
[----:B------:R-:W-:Y:S01]  /*04f0*/  ISETP.GE.U32.AND.EX P2, PT, R16, UR11, PT, P2 ;  /* 0x0000000b10007c0c */ /* 0x000fe2000bf46120 */
[----:B------:R-:W4:Y:S04]  /*0500*/  @P4 LDG.E R21, desc[UR8][R14.64+0x8] ;  /* 0x000008080e154981 */ /* 0x000f28000c1e1900 */
[----:B------:R0:W5:Y:S01]  /*0510*/  @P4 LDG.E R20, desc[UR8][R26.64] ;  /* 0x000000081a144981 */ /* 0x000162000c1e1900 */
[----:B------:R-:W-:-:S04]  /*0520*/  ISETP.GT.AND P2, PT, R22, -0x1, !P2 ;  /* 0xffffffff1600780c */ /* 0x000fc80005744270 */
[----:B------:R-:W-:-:S13]  /*0530*/  PLOP3.LUT P2, PT, P0, P2, PT, 0x80, 0x8 ;  /* 0x000000000008781c */ /* 0x000fda0000745070 */
[----:B------:R-:W1:Y:S01]  /*0540*/  @P2 LDC.64 R16, c[0x0][0x380] ;  /* 0x0000e000ff102b82 */ /* 0x000e620000000a00 */
[----:B------:R-:W-:Y:S02]  /*0550*/  @P2 IMAD R28, R7, UR10, RZ ;  /* 0x0000000a071c2c24 */ /* 0x000fe4000f8e02ff */
[----:B------:R-:W-:Y:S02]  /*0560*/  @P2 IMAD.MOV.U32 R23, RZ, RZ, RZ ;  /* 0x000000ffff172224 */ /* 0x000fe400078e00ff */
[C---:B------:R-:W-:Y:S02]  /*0570*/  @P2 IMAD R29, R5.reuse, UR11, R28 ;  /* 0x0000000b051d2c24 */ /* 0x040fe4000f8e021c */
[----:B------:R-:W-:-:S04]  /*0580*/  @P2 IMAD.WIDE.U32 R22, R5, UR10, R22 ;  /* 0x0000000a05162c25 */ /* 0x000fc8000f8e0016 */
[----:B------:R-:W-:Y:S02]  /*0590*/  @P2 IMAD.IADD R23, R29, 0x1, R23 ;  /* 0x000000011d172824 */ /* 0x000fe400078e0217 */
[----:B0-----:R-:W-:Y:S01]  /*05a0*/  VIADD R26, R10, 0x3 ;  /* 0x000000030a1a7836 */ /* 0x001fe20000000000 */
[----:B-1----:R-:W-:-:S04]  /*05b0*/  @P2 LEA R28, P1, R22, R16, 0x2 ;  /* 0x00000010161c2211 */ /* 0x002fc800078210ff */
[----:B------:R-:W-:Y:S02]  /*05c0*/  @P2 LEA.HI.X R29, R22, R17, R23, 0x2, P1 ;  /* 0x00000011161d2211 */ /* 0x000fe400008f1417 */
[----:B------:R-:W-:Y:S01]  /*05d0*/  ISETP.GE.U32.AND P1, PT, R26, UR10, PT ;  /* 0x0000000a1a007c0c */ /* 0x000fe2000bf26070 */
[----:B------:R-:W4:Y:S01]  /*05e0*/  @P2 LDG.E R23, desc[UR8][R14.64+0xc] ;  /* 0x00000c080e172981 */ /* 0x000f22000c1e1900 */
[----:B------:R-:W-:-:S03]  /*05f0*/  SHF.R.S32.HI R16, RZ, 0x1f, R26 ;  /* 0x0000001fff107819 */ /* 0x000fc6000001141a */
[----:B------:R0:W4:Y:S01]  /*0600*/  @P2 LDG.E R22, desc[UR8][R28.64] ;  /* 0x000000081c162981 */ /* 0x000122000c1e1900 */
[----:B------:R-:W-:-:S04]  /*0610*/  ISETP.GE.U32.AND.EX P1, PT, R16, UR11, PT, P1 ;  /* 0x0000000b10007c0c */ /* 0x000fc8000bf26110 */
[----:B------:R-:W-:-:S04]  /*0620*/  ISETP.GT.AND P1, PT, R26, -0x1, !P1 ;  /* 0xffffffff1a00780c */ /* 0x000fc80004f24270 */
[----:B------:R-:W-:-:S13]  /*0630*/  PLOP3.LUT P1, PT, P0, P1, PT, 0x80, 0x8 ;  /* 0x000000000008781c */ /* 0x000fda0000723070 */
[----:B------:R-:W0:Y:S01]  /*0640*/  @P1 LDC.64 R16, c[0x0][0x380] ;  /* 0x0000e000ff101b82 */ /* 0x000e220000000a00 */
[----:B------:R-:W-:Y:S02]  /*0650*/  @P1 IMAD.MOV.U32 R27, RZ, RZ, RZ ;  /* 0x000000ffff1b1224 */ /* 0x000fe400078e00ff */
[----:B------:R-:W-:Y:S01]  /*0660*/  @P1 IMAD.WIDE.U32 R26, R5, UR10, R26 ;  /* 0x0000000a051a1c25 */ /* 0x000fe2000f8e001a */
[----:B--2---:R-:W-:-:S05]  /*0670*/  @P3 I2FP.F32.S32 R24, R24 ;  /* 0x0000001800183245 */ /* 0x004fca0000201400 */
[----:B---3--:R-:W-:Y:S01]  /*0680*/  @P3 FFMA R2, R25, R24, R2 ;  /* 0x0000001819023223 */ /* 0x008fe20000000002 */
[----:B------:R-:W-:-:S04]  /*0690*/  @P1 IMAD R24, R7, UR10, RZ ;  /* 0x0000000a07181c24 */ /* 0x000fc8000f8e02ff */
[----:B------:R-:W-:Y:S01]  /*06a0*/  @P1 IMAD R25, R5, UR11, R24 ;  /* 0x0000000b05191c24 */ /* 0x000fe2000f8e0218 */
[----:B0-----:R-:W-:-:S03]  /*06b0*/  @P1 LEA R28, P3, R26, R16, 0x2 ;  /* 0x000000101a1c1211 */ /* 0x001fc600078610ff */
[----:B------:R-:W-:Y:S02]  /*06c0*/  @P1 IMAD.IADD R24, R25, 0x1, R27 ;  /* 0x0000000119181824 */ /* 0x000fe400078e021b */
[----:B------:R-:W2:Y:S03]  /*06d0*/  @P1 LDG.E R25, desc[UR8][R14.64+0x10] ;  /* 0x000010080e191981 */ /* 0x000ea6000c1e1900 */
[----:B------:R-:W-:-:S05]  /*06e0*/  @P1 LEA.HI.X R29, R26, R17, R24, 0x2, P3 ;  /* 0x000000111a1d1211 */ /* 0x000fca00018f1418 */
[----:B------:R-:W3:Y:S01]  /*06f0*/  @P1 LDG.E R24, desc[UR8][R28.64] ;  /* 0x000000081c181981 */ /* 0x000ee2000c1e1900 */
[----:B------:R-:W-:-:S05]  /*0700*/  VIADD R26, R10, 0x4 ;  /* 0x000000040a1a7836 */ /* 0x000fca0000000000 */
[----:B------:R-:W-:Y:S02]  /*0710*/  ISETP.GE.U32.AND P3, PT, R26, UR10, PT ;  /* 0x0000000a1a007c0c */ /* 0x000fe4000bf66070 */
[----:B------:R-:W-:-:S04]  /*0720*/  SHF.R.S32.HI R16, RZ, 0x1f, R26 ;  /* 0x0000001fff107819 */ /* 0x000fc8000001141a */
[----:B------:R-:W-:-:S04]  /*0730*/  ISETP.GE.U32.AND.EX P3, PT, R16, UR11, PT, P3 ;  /* 0x0000000b10007c0c */ /* 0x000fc8000bf66130 */
[----:B------:R-:W-:-:S04]  /*0740*/  ISETP.GT.AND P3, PT, R26, -0x1, !P3 ;  /* 0xffffffff1a00780c */ /* 0x000fc80005f64270 */
[----:B------:R-:W-:-:S13]  /*0750*/  PLOP3.LUT P3, PT, P0, P3, PT, 0x80, 0x8 ;  /* 0x000000000008781c */ /* 0x000fda0000767070 */
[----:B------:R-:W0:Y:S01]  /*0760*/  @P3 LDC.64 R16, c[0x0][0x380] ;  /* 0x0000e000ff103b82 */ /* 0x000e220000000a00 */
[----:B------:R-:W-:Y:S02]  /*0770*/  @P3 IMAD.MOV.U32 R27, RZ, RZ, RZ ;  /* 0x000000ffff1b3224 */ /* 0x000fe400078e00ff */
[----:B------:R-:W-:Y:S01]  /*0780*/  @P3 IMAD.WIDE.U32 R26, R5, UR10, R26 ;  /* 0x0000000a051a3c25 */ /* 0x000fe2000f8e001a */
[----:B-----5:R-:W-:-:S05]  /*0790*/  @P4 I2FP.F32.S32 R20, R20 ;  /* 0x0000001400144245 */ /* 0x020fca0000201400 */
[----:B----4-:R-:W-:Y:S01]  /*07a0*/  @P4 FFMA R2, R21, R20, R2 ;  /* 0x0000001415024223 */ /* 0x010fe20000000002 */
[----:B------:R-:W-:-:S04]  /*07b0*/  @P3 IMAD R20, R7, UR10, RZ ;  /* 0x0000000a07143c24 */ /* 0x000fc8000f8e02ff */
[----:B------:R-:W-:Y:S01]  /*07c0*/  @P3 IMAD R21, R5, UR11, R20 ;  /* 0x0000000b05153c24 */ /* 0x000fe2000f8e0214 */
[----:B0-----:R-:W-:-:S03]  /*07d0*/  @P3 LEA R20, P4, R26, R16, 0x2 ;  /* 0x000000101a143211 */ /* 0x001fc600078810ff */
[----:B------:R-:W-:-:S05]  /*07e0*/  @P3 IMAD.IADD R21, R21, 0x1, R27 ;  /* 0x0000000115153824 */ /* 0x000fca00078e021b */
[----:B------:R-:W-:Y:S01]  /*07f0*/  @P3 LEA.HI.X R21, R26, R17, R21, 0x2, P4 ;  /* 0x000000111a153211 */ /* 0x000fe200020f1415 */
[----:B------:R-:W-:-:S04]  /*0800*/  VIADD R26, R10, 0x5 ;  /* 0x000000050a1a7836 */ /* 0x000fc80000000000 */
[----:B------:R-:W4:Y:S01]  /*0810*/  @P3 LDG.E R20, desc[UR8][R20.64] ;  /* 0x0000000814143981 */ /* 0x000f22000c1e1900 */
[----:B------:R-:W-:Y:S02]  /*0820*/  ISETP.GE.U32.AND P4, PT, R26, UR10, PT ;  /* 0x0000000a1a007c0c */ /* 0x000fe4000bf86070 */
[----:B------:R-:W-:-:S04]  /*0830*/  SHF.R.S32.HI R16, RZ, 0x1f, R26 ;  /* 0x0000001fff107819 */ /* 0x000fc8000001141a */
[----:B------:R-:W-:-:S04]  /*0840*/  ISETP.GE.U32.AND.EX P4, PT, R16, UR11, PT, P4 ;  /* 0x0000000b10007c0c */ /* 0x000fc8000bf86140 */
[----:B------:R-:W-:-:S04]  /*0850*/  ISETP.GT.AND P4, PT, R26, -0x1, !P4 ;  /* 0xffffffff1a00780c */ /* 0x000fc80006784270 */
[----:B------:R-:W-:-:S13]  /*0860*/  PLOP3.LUT P4, PT, P0, P4, PT, 0x80, 0x8 ;  /* 0x000000000008781c */ /* 0x000fda0000789070 */
[----:B------:R-:W0:Y:S01]  /*0870*/  @P4 LDC.64 R16, c[0x0][0x380] ;  /* 0x0000e000ff104b82 */ /* 0x000e220000000a00 */
[----:B------:R-:W-:Y:S01]  /*0880*/  @P2 I2FP.F32.S32 R22, R22 ;  /* 0x0000001600162245 */ /* 0x000fe20000201400 */
[----:B------:R-:W-:Y:S01]  /*0890*/  @P4 IMAD.MOV.U32 R27, RZ, RZ, RZ ;  /* 0x000000ffff1b4224 */ /* 0x000fe200078e00ff */
[----:B------:R-:W5:Y:S03]  /*08a0*/  @P4 LDG.E R21, desc[UR8][R14.64+0x18] ;  /* 0x000018080e154981 */ /* 0x000f66000c1e1900 */
[----:B------:R-:W-:Y:S01]  /*08b0*/  @P2 FFMA R2, R23, R22, R2 ;  /* 0x0000001617022223 */ /* 0x000fe20000000002 */
[----:B------:R-:W-:Y:S02]  /*08c0*/  @P4 IMAD R22, R7, UR10, RZ ;  /* 0x0000000a07164c24 */ /* 0x000fe4000f8e02ff */
[----:B------:R-:W-:-:S04]  /*08d0*/  @P4 IMAD.WIDE.U32 R26, R5, UR10, R26 ;  /* 0x0000000a051a4c25 */ /* 0x000fc8000f8e001a */
[----:B------:R-:W-:-:S04]  /*08e0*/  @P4 IMAD R23, R5, UR11, R22 ;  /* 0x0000000b05174c24 */ /* 0x000fc8000f8e0216 */
[----:B------:R-:W-:Y:S01]  /*08f0*/  @P4 IMAD.IADD R23, R23, 0x1, R27 ;  /* 0x0000000117174824 */ /* 0x000fe200078e021b */
[----:B0-----:R-:W-:-:S04]  /*0900*/  @P4 LEA R22, P2, R26, R16, 0x2 ;  /* 0x000000101a164211 */ /* 0x001fc800078410ff */
[----:B------:R-:W-:Y:S01]  /*0910*/  @P4 LEA.HI.X R23, R26, R17, R23, 0x2, P2 ;  /* 0x000000111a174211 */ /* 0x000fe200010f1417 */
[----:B------:R-:W-:-:S04]  /*0920*/  VIADD R26, R10, 0x6 ;  /* 0x000000060a1a7836 */ /* 0x000fc80000000000 */
[----:B------:R-:W5:Y:S01]  /*0930*/  @P4 LDG.E R22, desc[UR8][R22.64] ;  /* 0x0000000816164981 */ /* 0x000f62000c1e1900 */
        /* <DEDUP_REMOVED lines=8> */
[----:B---3--:R-:W-:-:S05]  /*09c0*/  @P1 I2FP.F32.S32 R24, R24 ;  /* 0x0000001800181245 */ /* 0x008fca0000201400 */
[----:B--2---:R-:W-:Y:S01]  /*09d0*/  @P1 FFMA R2, R25, R24, R2 ;  /* 0x0000001819021223 */ /* 0x004fe20000000002 */
[----:B------:R-:W-:-:S04]  /*09e0*/  @P2 IMAD R24, R7, UR10, RZ ;  /* 0x0000000a07182c24 */ /* 0x000fc8000f8e02ff */
[----:B------:R-:W-:Y:S01]  /*09f0*/  @P2 IMAD R25, R5, UR11, R24 ;  /* 0x0000000b05192c24 */ /* 0x000fe2000f8e0218 */
[----:B0-----:R-:W-:-:S03]  /*0a00*/  @P2 LEA R24, P1, R26, R16, 0x2 ;  /* 0x000000101a182211 */ /* 0x001fc600078210ff */
[----:B------:R-:W-:-:S05]  /*0a10*/  @P2 IMAD.IADD R25, R25, 0x1, R27 ;  /* 0x0000000119192824 */ /* 0x000fca00078e021b */
[----:B------:R-:W-:Y:S01]  /*0a20*/  @P2 LEA.HI.X R25, R26, R17, R25, 0x2, P1 ;  /* 0x000000111a192211 */ /* 0x000fe200008f1419 */
[----:B------:R-:W-:-:S04]  /*0a30*/  VIADD R26, R10, 0x7 ;  /* 0x000000070a1a7836 */ /* 0x000fc80000000000 */
[----:B------:R-:W2:Y:S01]  /*0a40*/  @P2 LDG.E R24, desc[UR8][R24.64] ;  /* 0x0000000818182981 */ /* 0x000ea2000c1e1900 */
[----:B------:R-:W-:Y:S02]  /*0a50*/  ISETP.GE.U32.AND P1, PT, R26, UR10, PT ;  /* 0x0000000a1a007c0c */ /* 0x000fe4000bf26070 */
[----:B------:R-:W-:-:S04]  /*0a60*/  SHF.R.S32.HI R16, RZ, 0x1f, R26 ;  /* 0x0000001fff107819 */ /* 0x000fc8000001141a */
[----:B------:R-:W-:-:S04]  /*0a70*/  ISETP.GE.U32.AND.EX P1, PT, R16, UR11, PT, P1 ;  /* 0x0000000b10007c0c */ /* 0x000fc8000bf26110 */
[----:B------:R-:W-:-:S04]  /*0a80*/  ISETP.GT.AND P1, PT, R26, -0x1, !P1 ;  /* 0xffffffff1a00780c */ /* 0x000fc80004f24270 */
[----:B------:R-:W-:-:S13]  /*0a90*/  PLOP3.LUT P1, PT, P0, P1, PT, 0x80, 0x8 ;  /* 0x000000000008781c */ /* 0x000fda0000723070 */
[----:B------:R-:W0:Y:S01]  /*0aa0*/  @P1 LDC.64 R16, c[0x0][0x380] ;  /* 0x0000e000ff101b82 */ /* 0x000e220000000a00 */
[----:B------:R-:W-:Y:S02]  /*0ab0*/  @P1 IMAD R28, R7, UR10, RZ ;  /* 0x0000000a071c1c24 */ /* 0x000fe4000f8e02ff */
[----:B------:R-:W-:Y:S02]  /*0ac0*/  @P1 IMAD.MOV.U32 R27, RZ, RZ, RZ ;  /* 0x000000ffff1b1224 */ /* 0x000fe400078e00ff */
[C---:B------:R-:W-:Y:S02]  /*0ad0*/  @P1 IMAD R29, R5.reuse, UR11, R28 ;  /* 0x0000000b051d1c24 */ /* 0x040fe4000f8e021c */
[----:B------:R-:W-:Y:S01]  /*0ae0*/  @P1 IMAD.WIDE.U32 R26, R5, UR10, R26 ;  /* 0x0000000a051a1c25 */ /* 0x000fe2000f8e001a */
[----:B------:R-:W3:Y:S03]  /*0af0*/  @P1 LDG.E R28, desc[UR8][R14.64+0x20] ;  /* 0x000020080e1c1981 */ /* 0x000ee6000c1e1900 */
[----:B------:R-:W-:-:S02]  /*0b00*/  @P1 IMAD.IADD R27, R29, 0x1, R27 ;  /* 0x000000011d1b1824 */ /* 0x000fc400078e021b */
[----:B------:R-:W3:Y:S01]  /*0b10*/  @P2 LDG.E R29, desc[UR8][R14.64+0x1c] ;  /* 0x00001c080e1d2981 */ /* 0x000ee2000c1e1900 */
[----:B0-----:R-:W-:-:S04]  /*0b20*/  @P1 LEA R16, P6, R26, R16, 0x2 ;  /* 0x000000101a101211 */ /* 0x001fc800078c10ff */
[----:B------:R-:W-:Y:S02]  /*0b30*/  @P1 LEA.HI.X R17, R26, R17, R27, 0x2, P6 ;  /* 0x000000111a111211 */ /* 0x000fe400030f141b */
[----:B------:R-:W2:Y:S04]  /*0b40*/  @P3 LDG.E R27, desc[UR8][R14.64+0x14] ;  /* 0x000014080e1b3981 */ /* 0x000ea8000c1e1900 */
[----:B------:R-:W3:Y:S01]  /*0b50*/  @P1 LDG.E R16, desc[UR8][R16.64] ;  /* 0x0000000810101981 */ /* 0x000ee2000c1e1900 */
[----:B----4-:R-:W-:Y:S01]  /*0b60*/  @P3 I2FP.F32.S32 R20, R20 ;  /* 0x0000001400143245 */ /* 0x010fe20000201400 */
[----:B------:R-:W-:-:S04]  /*0b70*/  UIADD3 UR4, UPT, UPT, UR4, 0x8, URZ ;  /* 0x0000000804047890 */ /* 0x000fc8000fffe0ff */
[----:B------:R-:W-:Y:S01]  /*0b80*/  UISETP.NE.AND UP0, UPT, UR4, URZ, UPT ;  /* 0x000000ff0400728c */ /* 0x000fe2000bf05270 */
[----:B------:R-:W-:Y:S02]  /*0b90*/  VIADD R11, R11, 0x8 ;  /* 0x000000080b0b7836 */ /* 0x000fe40000000000 */
[----:B------:R-:W-:Y:S01]  /*0ba0*/  VIADD R10, R10, 0x8 ;  /* 0x000000080a0a7836 */ /* 0x000fe20000000000 */
[----:B-----5:R-:W-:Y:S01]  /*0bb0*/  @P4 I2FP.F32.S32 R26, R22 ;  /* 0x00000016001a4245 */ /* 0x020fe20000201400 */
[----:B--2---:R-:W-:Y:S01]  /*0bc0*/  @P3 FFMA R2, R27, R20, R2 ;  /* 0x000000141b023223 */ /* 0x004fe20000000002 */
[----:B------:R-:W-:-:S03]  /*0bd0*/  @P2 I2FP.F32.S32 R20, R24 ;  /* 0x0000001800142245 */ /* 0x000fc60000201400 */
[----:B------:R-:W-:Y:S01]  /*0be0*/  @P4 FFMA R2, R21, R26, R2 ;  /* 0x0000001a15024223 */ /* 0x000fe20000000002 */
[----:B---3--:R-:W-:-:S03]  /*0bf0*/  @P1 I2FP.F32.S32 R21, R16 ;  /* 0x0000001000151245 */ /* 0x008fc60000201400 */
[----:B------:R-:W-:-:S04]  /*0c00*/  @P2 FFMA R2, R29, R20, R2 ;  /* 0x000000141d022223 */ /* 0x000fc80000000002 */
[----:B------:R-:W-:Y:S01]  /*0c10*/  @P1 FFMA R2, R28, R21, R2 ;  /* 0x000000151c021223 */ /* 0x000fe20000000002 */
[----:B------:R-:W-:Y:S06]  /*0c20*/  BRA.U UP0, `(.L_x_2) ;  /* 0xfffffff500987547 */ /* 0x000fec000b83ffff */
[----:B------:R-:W-:-:S06]  /*0c30*/  ULOP3.LUT UR4, UR6, 0x7ffffff8, URZ, 0xc0, !UPT ;  /* 0x7ffffff806047892 */ /* 0x000fcc000f8ec0ff */
[----:B------:R-:W-:-:S07]  /*0c40*/  IMAD.U32 R9, RZ, RZ, UR4 ;  /* 0x00000004ff097e24 */ /* 0x000fce000f8e00ff */
.L_x_1:
[----:B------:R-:W-:-:S04]  /*0c50*/  ULOP3.LUT UR4, UR6, 0x6, URZ, 0xc0, !UPT ;  /* 0x0000000606047892 */ /* 0x000fc8000f8ec0ff */
[----:B------:R-:W-:-:S09]  /*0c60*/  UISETP.GE.U32.AND UP0, UPT, UR4, 0x3, UPT ;  /* 0x000000030400788c */ /* 0x000fd2000bf06070 */
[----:B------:R-:W-:Y:S05]  /*0c70*/  BRA.U !UP0, `(.L_x_3) ;  /* 0x0000000508a87547 */ /* 0x000fea000b800000 */
[----:B------:R-:W0:Y:S01]  /*0c80*/  LDCU.64 UR10, c[0x0][0x3a0] ;  /* 0x00007400ff0a77ac */ /* 0x000e220008000a00 */
[----:B------:R-:W-:-:S04]  /*0c90*/  IMAD.IADD R20, R4, 0x1, R9 ;  /* 0x0000000104147824 */ /* 0x000fc800078e0209 */
[C---:B------:R-:W-:Y:S01]  /*0ca0*/  VIADD R22, R20.reuse, 0x1 ;  /* 0x0000000114167836 */ /* 0x040fe20000000000 */
[----:B------:R-:W-:Y:S02]  /*0cb0*/  SHF.R.S32.HI R10, RZ, 0x1f, R20 ;  /* 0x0000001fff0a7819 */ /* 0x000fe40000011414 */
[----:B0-----:R-:W-:Y:S02]  /*0cc0*/  ISETP.GE.U32.AND P1, PT, R20, UR10, PT ;  /* 0x0000000a14007c0c */ /* 0x001fe4000bf26070 */
[----:B------:R-:W-:Y:S02]  /*0cd0*/  ISETP.GE.U32.AND P2, PT, R22, UR10, PT ;  /* 0x0000000a16007c0c */ /* 0x000fe4000bf46070 */
[----:B------:R-:W-:Y:S02]  /*0ce0*/  ISETP.GE.U32.AND.EX P1, PT, R10, UR11, PT, P1 ;  /* 0x0000000b0a007c0c */ /* 0x000fe4000bf26110 */
[----:B------:R-:W-:Y:S02]  /*0cf0*/  SHF.R.S32.HI R10, RZ, 0x1f, R22 ;  /* 0x0000001fff0a7819 */ /* 0x000fe40000011416 */
[----:B------:R-:W-:-:S02]  /*0d00*/  ISETP.GT.AND P1, PT, R20, -0x1, !P1 ;  /* 0xffffffff1400780c */ /* 0x000fc40004f24270 */
[----:B------:R-:W-:Y:S02]  /*0d10*/  ISETP.GE.U32.AND.EX P2, PT, R10, UR11, PT, P2 ;  /* 0x0000000b0a007c0c */ /* 0x000fe4000bf46120 */
[----:B------:R-:W-:Y:S02]  /*0d20*/  PLOP3.LUT P1, PT, P0, P1, PT, 0x80, 0x8 ;  /* 0x000000000008781c */ /* 0x000fe40000723070 */
[----:B------:R-:W-:-:S04]  /*0d30*/  ISETP.GT.AND P2, PT, R22, -0x1, !P2 ;  /* 0xffffffff1600780c */ /* 0x000fc80005744270 */
[----:B------:R-:W-:-:S07]  /*0d40*/  PLOP3.LUT P2, PT, P0, P2, PT, 0x80, 0x8 ;  /* 0x000000000008781c */ /* 0x000fce0000745070 */
[----:B------:R-:W0:Y:S01]  /*0d50*/  @P1 LDC.64 R10, c[0x0][0x380] ;  /* 0x0000e000ff0a1b82 */ /* 0x000e220000000a00 */
[----:B------:R-:W-:Y:S02]  /*0d60*/  @P1 IMAD R16, R7, UR10, RZ ;  /* 0x0000000a07101c24 */ /* 0x000fe4000f8e02ff */
[----:B------:R-:W-:-:S03]  /*0d70*/  @P1 IMAD.MOV.U32 R21, RZ, RZ, RZ ;  /* 0x000000ffff151224 */ /* 0x000fc600078e00ff */
[----:B------:R-:W-:Y:S02]  /*0d80*/  @P2 IMAD R26, R7, UR10, RZ ;  /* 0x0000000a071a2c24 */ /* 0x000fe4000f8e02ff */
[----:B------:R-:W1:Y:S01]  /*0d90*/  @P1 LDC.64 R12, c[0x0][0x390] ;  /* 0x0000e400ff0c1b82 */ /* 0x000e620000000a00 */
[----:B------:R-:W-:-:S04]  /*0da0*/  @P1 IMAD.WIDE.U32 R24, R5, UR10, R20 ;  /* 0x0000000a05181c25 */ /* 0x000fc8000f8e0014 */
[----:B------:R-:W-:Y:S02]  /*0db0*/  @P1 IMAD R21, R5, UR11, R16 ;  /* 0x0000000b05151c24 */ /* 0x000fe4000f8e0210 */
[----:B------:R-:W-:Y:S01]  /*0dc0*/  @P2 IMAD.MOV.U32 R23, RZ, RZ, RZ ;  /* 0x000000ffff172224 */ /* 0x000fe200078e00ff */
[----:B------:R-:W2:Y:S01]  /*0dd0*/  @P2 LDC.64 R14, c[0x0][0x380] ;  /* 0x0000e000ff0e2b82 */ /* 0x000ea20000000a00 */
[----:B------:R-:W-:Y:S02]  /*0de0*/  @P1 IMAD.IADD R21, R21, 0x1, R25 ;  /* 0x0000000115151824 */ /* 0x000fe400078e0219 */
[----:B------:R-:W-:-:S04]  /*0df0*/  @P2 IMAD.WIDE.U32 R22, R5, UR10, R22 ;  /* 0x0000000a05162c25 */ /* 0x000fc8000f8e0016 */
[----:B------:R-:W-:Y:S01]  /*0e00*/  @P2 IMAD R25, R5, UR11, R26 ;  /* 0x0000000b05192c24 */ /* 0x000fe2000f8e021a */
[----:B------:R-:W3:Y:S01]  /*0e10*/  @P2 LDC.64 R16, c[0x0][0x390] ;  /* 0x0000e400ff102b82 */ /* 0x000ee20000000a00 */
[----:B0-----:R-:W-:-:S04]  /*0e20*/  @P1 LEA R10, P3, R24, R10, 0x2 ;  /* 0x0000000a180a1211 */ /* 0x001fc800078610ff */
[----:B------:R-:W-:Y:S01]  /*0e30*/  @P1 LEA.HI.X R11, R24, R11, R21, 0x2, P3 ;  /* 0x0000000b180b1211 */ /* 0x000fe200018f1415 */
[----:B------:R-:W-:Y:S01]  /*0e40*/  @P2 VIADD R21, R9, 0x1 ;  /* 0x0000000109152836 */ /* 0x000fe20000000000 */
[----:B------:R-:W-:-:S03]  /*0e50*/  @P1 IADD3 R24, P4, PT, R8, R9, RZ ;  /* 0x0000000908181210 */ /* 0x000fc60007f9e0ff */
[----:B------:R-:W4:Y:S01]  /*0e60*/  @P1 LDG.E R10, desc[UR8][R10.64] ;  /* 0x000000080a0a1981 */ /* 0x000f22000c1e1900 */
[----:B-1----:R-:W-:Y:S01]  /*0e70*/  @P1 LEA R26, P3, R24, R12, 0x2 ;  /* 0x0000000c181a1211 */ /* 0x002fe200078610ff */
[----:B------:R-:W-:Y:S01]  /*0e80*/  @P2 IMAD.IADD R12, R25, 0x1, R23 ;  /* 0x00000001190c2824 */ /* 0x000fe200078e0217 */
[C---:B------:R-:W-:Y:S02]  /*0e90*/  @P1 LEA.HI.X.SX32 R23, R8.reuse, RZ, 0x1, P4 ;  /* 0x000000ff08171211 */ /* 0x040fe400020f0eff */
[----:B------:R-:W-:Y:S02]  /*0ea0*/  @P2 IADD3 R21, P4, PT, R8, R21, RZ ;  /* 0x0000001508152210 */ /* 0x000fe40007f9e0ff */
[----:B--2---:R-:W-:Y:S02]  /*0eb0*/  @P2 LEA R14, P6, R22, R14, 0x2 ;  /* 0x0000000e160e2211 */ /* 0x004fe400078c10ff */
[----:B------:R-:W-:Y:S02]  /*0ec0*/  @P1 LEA.HI.X R27, R24, R13, R23, 0x2, P3 ;  /* 0x0000000d181b1211 */ /* 0x000fe400018f1417 */
[----:B------:R-:W-:-:S02]  /*0ed0*/  @P2 LEA.HI.X R15, R22, R15, R12, 0x2, P6 ;  /* 0x0000000f160f2211 */ /* 0x000fc400030f140c */
[----:B------:R-:W-:Y:S02]  /*0ee0*/  @P2 LEA.HI.X.SX32 R12, R8, RZ, 0x1, P4 ;  /* 0x000000ff080c2211 */ /* 0x000fe400020f0eff */
[C---:B---3--:R-:W-:Y:S01]  /*0ef0*/  @P2 LEA R16, P3, R21.reuse, R16, 0x2 ;  /* 0x0000001015102211 */ /* 0x048fe200078610ff */
[----:B------:R-:W2:Y:S03]  /*0f00*/  @P2 LDG.E R14, desc[UR8][R14.64] ;  /* 0x000000080e0e2981 */ /* 0x000ea6000c1e1900 */
[----:B------:R-:W-:Y:S01]  /*0f10*/  @P2 LEA.HI.X R17, R21, R17, R12, 0x2, P3 ;  /* 0x0000001115112211 */ /* 0x000fe200018f140c */
[----:B------:R-:W3:Y:S05]  /*0f20*/  @P1 LDG.E R27, desc[UR8][R26.64+0x4] ;  /* 0x000004081a1b1981 */ /* 0x000eea000c1e1900 */
[----:B------:R-:W5:Y:S01]  /*0f30*/  @P2 LDG.E R17, desc[UR8][R16.64+0x4] ;  /* 0x0000040810112981 */ /* 0x000f62000c1e1900 */
[----:B------:R-:W-:-:S05]  /*0f40*/  VIADD R21, R20, 0x2 ;  /* 0x0000000214157836 */ /* 0x000fca0000000000 */
[----:B------:R-:W-:Y:S02]  /*0f50*/  ISETP.GE.U32.AND P3, PT, R21, UR10, PT ;  /* 0x0000000a15007c0c */ /* 0x000fe4000bf66070 */
[----:B------:R-:W-:-:S04]  /*0f60*/  SHF.R.S32.HI R12, RZ, 0x1f, R21 ;  /* 0x0000001fff0c7819 */ /* 0x000fc80000011415 */
[----:B------:R-:W-:Y:S01]  /*0f70*/  ISETP.GE.U32.AND.EX P3, PT, R12, UR11, PT, P3 ;  /* 0x0000000b0c007c0c */ /* 0x000fe2000bf66130 */
[----:B------:R-:W-:-:S03]  /*0f80*/  VIADD R20, R20, 0x3 ;  /* 0x0000000314147836 */ /* 0x000fc60000000000 */
[----:B------:R-:W-:-:S04]  /*0f90*/  ISETP.GT.AND P3, PT, R21, -0x1, !P3 ;  /* 0xffffffff1500780c */ /* 0x000fc80005f64270 */
[----:B------:R-:W-:Y:S02]  /*0fa0*/  PLOP3.LUT P4, PT, P0, P3, PT, 0x80, 0x8 ;  /* 0x000000000008781c */ /* 0x000fe40000787070 */
[----:B------:R-:W-:Y:S02]  /*0fb0*/  ISETP.GE.U32.AND P6, PT, R20, UR10, PT ;  /* 0x0000000a14007c0c */ /* 0x000fe4000bfc6070 */
[----:B------:R-:W-:-:S04]  /*0fc0*/  SHF.R.S32.HI R13, RZ, 0x1f, R20 ;  /* 0x0000001fff0d7819 */ /* 0x000fc80000011414 */
[----:B------:R-:W-:Y:S01]  /*0fd0*/  ISETP.GE.U32.AND.EX P6, PT, R13, UR11, PT, P6 ;  /* 0x0000000b0d007c0c */ /* 0x000fe2000bfc6160 */
[----:B------:R-:W-:Y:S03]  /*0fe0*/  BSSY.RECONVERGENT B0, `(.L_x_4) ;  /* 0x000001c000007945 */ /* 0x000fe60003800200 */
[----:B------:R-:W-:-:S04]  /*0ff0*/  ISETP.GT.AND P6, PT, R20, -0x1, !P6 ;  /* 0xffffffff1400780c */ /* 0x000fc800077c4270 */
[----:B------:R-:W-:Y:S02]  /*1000*/  PLOP3.LUT P3, PT, P0, P6, PT, 0x80, 0x8 ;  /* 0x000000000008781c */ /* 0x000fe4000076d070 */
[----:B----4-:R-:W-:Y:S02]  /*1010*/  @P1 I2FP.F32.S32 R10, R10 ;  /* 0x0000000a000a1245 */ /* 0x010fe40000201400 */
[----:B--2---:R-:W-:-:S03]  /*1020*/  @P2 I2FP.F32.S32 R14, R14 ;  /* 0x0000000e000e2245 */ /* 0x004fc60000201400 */
[----:B---3--:R-:W-:-:S04]  /*1030*/  @P1 FFMA R2, R27, R10, R2 ;  /* 0x0000000a1b021223 */ /* 0x008fc80000000002 */
[----:B-----5:R-:W-:Y:S01]  /*1040*/  @P2 FFMA R2, R17, R14, R2 ;  /* 0x0000000e11022223 */ /* 0x020fe20000000002 */
[----:B------:R-:W-:Y:S06]  /*1050*/  @!P4 BRA `(.L_x_5) ;  /* 0x000000000050c947 */ /* 0x000fec0003800000 */
[----:B------:R-:W0:Y:S01]  /*1060*/  LDC.64 R10, c[0x0][0x390] ;  /* 0x0000e400ff0a7b82 */ /* 0x000e220000000a00 */
[----:B------:R-:W1:Y:S01]  /*1070*/  LDCU.64 UR12, c[0x0][0x380] ;  /* 0x00007000ff0c77ac */ /* 0x000e620008000a00 */
[----:B------:R-:W-:Y:S01]  /*1080*/  IMAD R14, R7, UR10, RZ ;  /* 0x0000000a070e7c24 */ /* 0x000fe2000f8e02ff */
[----:B------:R-:W-:Y:S01]  /*1090*/  SHF.R.S32.HI R22, RZ, 0x1f, R8 ;  /* 0x0000001fff167819 */ /* 0x000fe20000011408 */
[----:B------:R-:W-:Y:S02]  /*10a0*/  IMAD.MOV.U32 R12, RZ, RZ, R21 ;  /* 0x000000ffff0c7224 */ /* 0x000fe400078e0015 */
[----:B------:R-:W-:Y:S02]  /*10b0*/  IMAD.MOV.U32 R13, RZ, RZ, RZ ;  /* 0x000000ffff0d7224 */ /* 0x000fe400078e00ff */
[----:B------:R-:W-:Y:S02]  /*10c0*/  VIADD R15, R9, 0x2 ;  /* 0x00000002090f7836 */ /* 0x000fe40000000000 */
[----:B------:R-:W-:-:S03]  /*10d0*/  IMAD.WIDE.U32 R12, R5, UR10, R12 ;  /* 0x0000000a050c7c25 */ /* 0x000fc6000f8e000c */
[----:B------:R-:W-:Y:S01]  /*10e0*/  IADD3 R16, P1, PT, R8, R15, RZ ;  /* 0x0000000f08107210 */ /* 0x000fe20007f3e0ff */
[----:B------:R-:W-:-:S04]  /*10f0*/  IMAD R17, R5, UR11, R14 ;  /* 0x0000000b05117c24 */ /* 0x000fc8000f8e020e */
[----:B------:R-:W-:Y:S01]  /*1100*/  IMAD.IADD R13, R17, 0x1, R13 ;  /* 0x00000001110d7824 */ /* 0x000fe200078e020d */
[C---:B-1----:R-:W-:Y:S02]  /*1110*/  LEA R14, P2, R12.reuse, UR12, 0x2 ;  /* 0x0000000c0c0e7c11 */ /* 0x042fe4000f8410ff */
[----:B------:R-:W-:Y:S02]  /*1120*/  LEA.HI.X.SX32 R17, R15, R22, 0x1, P1 ;  /* 0x000000160f117211 */ /* 0x000fe400008f0eff */
[----:B------:R-:W-:Y:S02]  /*1130*/  LEA.HI.X R15, R12, UR13, R13, 0x2, P2 ;  /* 0x0000000d0c0f7c11 */ /* 0x000fe400090f140d */
[----:B0-----:R-:W-:-:S03]  /*1140*/  LEA R10, P1, R16, R10, 0x2 ;  /* 0x0000000a100a7211 */ /* 0x001fc600078210ff */
[----:B------:R-:W2:Y:S01]  /*1150*/  LDG.E R14, desc[UR8][R14.64] ;  /* 0x000000080e0e7981 */ /* 0x000ea2000c1e1900 */
[----:B------:R-:W-:-:S06]  /*1160*/  LEA.HI.X R11, R16, R11, R17, 0x2, P1 ;  /* 0x0000000b100b7211 */ /* 0x000fcc00008f1411 */
[----:B------:R-:W3:Y:S01]  /*1170*/  LDG.E R11, desc[UR8][R10.64+0x4] ;  /* 0x000004080a0b7981 */ /* 0x000ee2000c1e1900 */
[----:B--2---:R-:W-:-:S05]  /*1180*/  I2FP.F32.S32 R12, R14 ;  /* 0x0000000e000c7245 */ /* 0x004fca0000201400 */
[----:B---3--:R-:W-:-:S07]  /*1190*/  FFMA R2, R11, R12, R2 ;  /* 0x0000000c0b027223 */ /* 0x008fce0000000002 */
.L_x_5:
[----:B------:R-:W-:Y:S05]  /*11a0*/  BSYNC.RECONVERGENT B0 ;  /* 0x0000000000007941 */ /* 0x000fea0003800200 */
.L_x_4:
[----:B------:R-:W-:Y:S04]  /*11b0*/  BSSY.RECONVERGENT B0, `(.L_x_6) ;  /* 0x0000015000007945 */ /* 0x000fe80003800200 */
[----:B------:R-:W-:Y:S05]  /*11c0*/  @!P3 BRA `(.L_x_7) ;  /* 0x00000000004cb947 */ /* 0x000fea0003800000 */
[----:B------:R-:W0:Y:S01]  /*11d0*/  LDC.64 R10, c[0x0][0x390] ;  /* 0x0000e400ff0a7b82 */ /* 0x000e220000000a00 */
[----:B------:R-:W1:Y:S01]  /*11e0*/  LDCU.64 UR12, c[0x0][0x380] ;  /* 0x00007000ff0c77ac */ /* 0x000e620008000a00 */
[----:B------:R-:W-:Y:S02]  /*11f0*/  IMAD R14, R7, UR10, RZ ;  /* 0x0000000a070e7c24 */ /* 0x000fe4000f8e02ff */
[----:B------:R-:W-:Y:S02]  /*1200*/  IMAD.MOV.U32 R21, RZ, RZ, RZ ;  /* 0x000000ffff157224 */ /* 0x000fe400078e00ff */
[----:B------:R-:W-:Y:S02]  /*1210*/  VIADD R15, R9, 0x3 ;  /* 0x00000003090f7836 */ /* 0x000fe40000000000 */
[C---:B------:R-:W-:Y:S01]  /*1220*/  IMAD.WIDE.U32 R12, R5.reuse, UR10, R20 ;  /* 0x0000000a050c7c25 */ /* 0x040fe2000f8e0014 */
[----:B------:R-:W-:Y:S02]  /*1230*/  SHF.R.S32.HI R20, RZ, 0x1f, R8 ;  /* 0x0000001fff147819 */ /* 0x000fe40000011408 */
[----:B------:R-:W-:Y:S01]  /*1240*/  IADD3 R16, P1, PT, R8, R15, RZ ;  /* 0x0000000f08107210 */ /* 0x000fe20007f3e0ff */
[----:B------:R-:W-:-:S04]  /*1250*/  IMAD R17, R5, UR11, R14 ;  /* 0x0000000b05117c24 */ /* 0x000fc8000f8e020e */
[----:B------:R-:W-:Y:S01]  /*1260*/  IMAD.IADD R13, R17, 0x1, R13 ;  /* 0x00000001110d7824 */ /* 0x000fe200078e020d */
[----:B------:R-:W-:Y:S02]  /*1270*/  LEA.HI.X.SX32 R17, R15, R20, 0x1, P1 ;  /* 0x000000140f117211 */ /* 0x000fe400008f0eff */
[----:B-1----:R-:W-:-:S04]  /*1280*/  LEA R14, P2, R12, UR12, 0x2 ;  /* 0x0000000c0c0e7c11 */ /* 0x002fc8000f8410ff */
[----:B------:R-:W-:Y:S02]  /*1290*/  LEA.HI.X R15, R12, UR13, R13, 0x2, P2 ;  /* 0x0000000d0c0f7c11 */ /* 0x000fe400090f140d */
[----:B0-----:R-:W-:-:S03]  /*12a0*/  LEA R10, P1, R16, R10, 0x2 ;  /* 0x0000000a100a7211 */ /* 0x001fc600078210ff */
[----:B------:R-:W2:Y:S01]  /*12b0*/  LDG.E R14, desc[UR8][R14.64] ;  /* 0x000000080e0e7981 */ /* 0x000ea2000c1e1900 */
[----:B------:R-:W-:-:S06]  /*12c0*/  LEA.HI.X R11, R16, R11, R17, 0x2, P1 ;  /* 0x0000000b100b7211 */ /* 0x000fcc00008f1411 */
[----:B------:R-:W3:Y:S01]  /*12d0*/  LDG.E R11, desc[UR8][R10.64+0x4] ;  /* 0x000004080a0b7981 */ /* 0x000ee2000c1e1900 */
[----:B--2---:R-:W-:-:S05]  /*12e0*/  I2FP.F32.S32 R12, R14 ;  /* 0x0000000e000c7245 */ /* 0x004fca0000201400 */
[----:B---3--:R-:W-:-:S07]  /*12f0*/  FFMA R2, R11, R12, R2 ;  /* 0x0000000c0b027223 */ /* 0x008fce0000000002 */
.L_x_7:
[----:B------:R-:W-:Y:S05]  /*1300*/  BSYNC.RECONVERGENT B0 ;  /* 0x0000000000007941 */ /* 0x000fea0003800200 */
.L_x_6:
[----:B------:R-:W-:-:S07]  /*1310*/  VIADD R9, R9, 0x4 ;  /* 0x0000000409097836 */ /* 0x000fce0000000000 */
.L_x_3:
[----:B------:R-:W-:-:S09]  /*1320*/  ULOP3.LUT UP0, URZ, UR6, 0x2, URZ, 0xc0, !UPT ;  /* 0x0000000206ff7892 */ /* 0x000fd2000f80c0ff */
[----:B------:R-:W-:Y:S05]  /*1330*/  BRA.U !UP0, `(.L_x_8) ;  /* 0x0000000108dc7547 */ /* 0x000fea000b800000 */
[----:B------:R-:W0:Y:S01]  /*1340*/  LDCU.64 UR10, c[0x0][0x3a0] ;  /* 0x00007400ff0a77ac */ /* 0x000e220008000a00 */
[----:B------:R-:W-:-:S05]  /*1350*/  IMAD.IADD R10, R4, 0x1, R9 ;  /* 0x00000001040a7824 */ /* 0x000fca00078e0209 */
[----:B------:R-:W-:Y:S02]  /*1360*/  SHF.R.S32.HI R11, RZ, 0x1f, R10 ;  /* 0x0000001fff0b7819 */ /* 0x000fe4000001140a */
[----:B0-----:R-:W-:-:S04]  /*1370*/  ISETP.GE.U32.AND P1, PT, R10, UR10, PT ;  /* 0x0000000a0a007c0c */ /* 0x001fc8000bf26070 */
[----:B------:R-:W-:-:S04]  /*1380*/  ISETP.GE.U32.AND.EX P1, PT, R11, UR11, PT, P1 ;  /* 0x0000000b0b007c0c */ /* 0x000fc8000bf26110 */
[----:B------:R-:W-:-:S04]  /*1390*/  ISETP.GT.AND P1, PT, R10, -0x1, !P1 ;  /* 0xffffffff0a00780c */ /* 0x000fc80004f24270 */
[----:B------:R-:W-:-:S13]  /*13a0*/  PLOP3.LUT P1, PT, P0, P1, PT, 0x80, 0x8 ;  /* 0x000000000008781c */ /* 0x000fda0000723070 */
[----:B------:R-:W0:Y:S01]  /*13b0*/  @P1 LDC.64 R12, c[0x0][0x380] ;  /* 0x0000e000ff0c1b82 */ /* 0x000e220000000a00 */
[----:B------:R-:W-:Y:S01]  /*13c0*/  @P1 IMAD.MOV.U32 R11, RZ, RZ, RZ ;  /* 0x000000ffff0b1224 */ /* 0x000fe200078e00ff */
[----:B------:R-:W-:Y:S01]  /*13d0*/  @P1 IADD3 R21, P3, PT, R8, R9, RZ ;  /* 0x0000000908151210 */ /* 0x000fe20007f7e0ff */
[----:B------:R-:W-:Y:S02]  /*13e0*/  @P1 IMAD R20, R7, UR10, RZ ;  /* 0x0000000a07141c24 */ /* 0x000fe4000f8e02ff */
[----:B------:R-:W-:-:S03]  /*13f0*/  @P1 IMAD.WIDE.U32 R16, R5, UR10, R10 ;  /* 0x0000000a05101c25 */ /* 0x000fc6000f8e000a */
[----:B------:R-:W1:Y:S01]  /*1400*/  @P1 LDC.64 R14, c[0x0][0x390] ;  /* 0x0000e400ff0e1b82 */ /* 0x000e620000000a00 */
[----:B------:R-:W-:Y:S01]  /*1410*/  @P1 IMAD R11, R5, UR11, R20 ;  /* 0x0000000b050b1c24 */ /* 0x000fe2000f8e0214 */
[----:B------:R-:W-:-:S03]  /*1420*/  @P1 SHF.R.S32.HI R20, RZ, 0x1f, R8 ;  /* 0x0000001fff141819 */ /* 0x000fc60000011408 */
[----:B------:R-:W-:Y:S01]  /*1430*/  @P1 IMAD.IADD R11, R11, 0x1, R17 ;  /* 0x000000010b0b1824 */ /* 0x000fe200078e0211 */
[----:B------:R-:W-:Y:S02]  /*1440*/  @P1 LEA.HI.X.SX32 R20, R9, R20, 0x1, P3 ;  /* 0x0000001409141211 */ /* 0x000fe400018f0eff */
[----:B0-----:R-:W-:-:S04]  /*1450*/  @P1 LEA R12, P2, R16, R12, 0x2 ;  /* 0x0000000c100c1211 */ /* 0x001fc800078410ff */
[----:B------:R-:W-:Y:S02]  /*1460*/  @P1 LEA.HI.X R13, R16, R13, R11, 0x2, P2 ;  /* 0x0000000d100d1211 */ /* 0x000fe400010f140b */
[----:B-1----:R-:W-:-:S03]  /*1470*/  @P1 LEA R14, P3, R21, R14, 0x2 ;  /* 0x0000000e150e1211 */ /* 0x002fc600078610ff */
[----:B------:R-:W2:Y:S01]  /*1480*/  @P1 LDG.E R12, desc[UR8][R12.64] ;  /* 0x000000080c0c1981 */ /* 0x000ea2000c1e1900 */
[----:B------:R-:W-:-:S06]  /*1490*/  @P1 LEA.HI.X R15, R21, R15, R20, 0x2, P3 ;  /* 0x0000000f150f1211 */ /* 0x000fcc00018f1414 */
[----:B------:R-:W3:Y:S01]  /*14a0*/  @P1 LDG.E R15, desc[UR8][R14.64+0x4] ;  /* 0x000004080e0f1981 */ /* 0x000ee2000c1e1900 */
[----:B------:R-:W-:-:S05]  /*14b0*/  VIADD R16, R10, 0x1 ;  /* 0x000000010a107836 */ /* 0x000fca0000000000 */
[----:B------:R-:W-:Y:S02]  /*14c0*/  ISETP.GE.U32.AND P2, PT, R16, UR10, PT ;  /* 0x0000000a10007c0c */ /* 0x000fe4000bf46070 */
[----:B------:R-:W-:-:S04]  /*14d0*/  SHF.R.S32.HI R10, RZ, 0x1f, R16 ;  /* 0x0000001fff0a7819 */ /* 0x000fc80000011410 */
[----:B------:R-:W-:-:S04]  /*14e0*/  ISETP.GE.U32.AND.EX P2, PT, R10, UR11, PT, P2 ;  /* 0x0000000b0a007c0c */ /* 0x000fc8000bf46120 */
[----:B------:R-:W-:-:S04]  /*14f0*/  ISETP.GT.AND P2, PT, R16, -0x1, !P2 ;  /* 0xffffffff1000780c */ /* 0x000fc80005744270 */
[----:B------:R-:W-:Y:S01]  /*1500*/  PLOP3.LUT P2, PT, P0, P2, PT, 0x80, 0x8 ;  /* 0x000000000008781c */ /* 0x000fe20000745070 */
[----:B------:R-:W-:Y:S01]  /*1510*/  BSSY.RECONVERGENT B0, `(.L_x_9) ;  /* 0x0000018000007945 */ /* 0x000fe20003800200 */
[----:B--2---:R-:W-:-:S05]  /*1520*/  @P1 I2FP.F32.S32 R10, R12 ;  /* 0x0000000c000a1245 */ /* 0x004fca0000201400 */
[----:B---3--:R-:W-:-:S06]  /*1530*/  @P1 FFMA R2, R15, R10, R2 ;  /* 0x0000000a0f021223 */ /* 0x008fcc0000000002 */
[----:B------:R-:W-:Y:S05]  /*1540*/  @!P2 BRA `(.L_x_10) ;  /* 0x000000000050a947 */ /* 0x000fea0003800000 */
[----:B------:R-:W0:Y:S01]  /*1550*/  LDC.64 R10, c[0x0][0x390] ;  /* 0x0000e400ff0a7b82 */ /* 0x000e220000000a00 */
[----:B------:R-:W1:Y:S01]  /*1560*/  LDCU.64 UR12, c[0x0][0x380] ;  /* 0x00007000ff0c77ac */ /* 0x000e620008000a00 */
[----:B------:R-:W-:Y:S02]  /*1570*/  IMAD R14, R7, UR10, RZ ;  /* 0x0000000a070e7c24 */ /* 0x000fe4000f8e02ff */
[----:B------:R-:W-:Y:S01]  /*1580*/  IMAD.MOV.U32 R12, RZ, RZ, R16 ;  /* 0x000000ffff0c7224 */ /* 0x000fe200078e0010 */
[----:B------:R-:W-:Y:S01]  /*1590*/  SHF.R.S32.HI R16, RZ, 0x1f, R8 ;  /* 0x0000001fff107819 */ /* 0x000fe20000011408 */
[----:B------:R-:W-:Y:S02]  /*15a0*/  IMAD.MOV.U32 R13, RZ, RZ, RZ ;  /* 0x000000ffff0d7224 */ /* 0x000fe400078e00ff */
[----:B------:R-:W-:Y:S02]  /*15b0*/  VIADD R15, R9, 0x1 ;  /* 0x00000001090f7836 */ /* 0x000fe40000000000 */
[----:B------:R-:W-:-:S03]  /*15c0*/  IMAD.WIDE.U32 R12, R5, UR10, R12 ;  /* 0x0000000a050c7c25 */ /* 0x000fc6000f8e000c */
[----:B------:R-:W-:Y:S01]  /*15d0*/  IADD3 R17, P2, PT, R8, R15, RZ ;  /* 0x0000000f08117210 */ /* 0x000fe20007f5e0ff */
[----:B------:R-:W-:-:S03]  /*15e0*/  IMAD R21, R5, UR11, R14 ;  /* 0x0000000b05157c24 */ /* 0x000fc6000f8e020e */
[----:B------:R-:W-:Y:S01]  /*15f0*/  LEA.HI.X.SX32 R16, R15, R16, 0x1, P2 ;  /* 0x000000100f107211 */ /* 0x000fe200010f0eff */
[----:B------:R-:W-:Y:S01]  /*1600*/  IMAD.IADD R13, R21, 0x1, R13 ;  /* 0x00000001150d7824 */ /* 0x000fe200078e020d */
        /* <DEDUP_REMOVED lines=8> */
.L_x_10:
[----:B------:R-:W-:Y:S05]  /*1690*/  BSYNC.RECONVERGENT B0 ;  /* 0x0000000000007941 */ /* 0x000fea0003800200 */
.L_x_9:
[----:B------:R-:W-:-:S07]  /*16a0*/  VIADD R9, R9, 0x2 ;  /* 0x0000000209097836 */ /* 0x000fce0000000000 */
.L_x_8:
[----:B------:R-:W0:Y:S01]  /*16b0*/  LDCU.64 UR10, c[0x0][0x3a0] ;  /* 0x00007400ff0a77ac */ /* 0x000e220008000a00 */
[----:B------:R-:W-:Y:S01]  /*16c0*/  IMAD.IADD R12, R4, 0x1, R9 ;  /* 0x00000001040c7824 */ /* 0x000fe200078e0209 */
[----:B------:R-:W-:Y:S04]  /*16d0*/  BSSY.RECONVERGENT B0, `(.L_x_11) ;  /* 0x0000019000007945 */ /* 0x000fe80003800200 */
[----:B------:R-:W-:Y:S02]  /*16e0*/  SHF.R.S32.HI R10, RZ, 0x1f, R12 ;  /* 0x0000001fff0a7819 */ /* 0x000fe4000001140c */
[----:B0-----:R-:W-:-:S04]  /*16f0*/  ISETP.GE.U32.AND P1, PT, R12, UR10, PT ;  /* 0x0000000a0c007c0c */ /* 0x001fc8000bf26070 */
[----:B------:R-:W-:-:S04]  /*1700*/  ISETP.GE.U32.AND.EX P1, PT, R10, UR11, PT, P1 ;  /* 0x0000000b0a007c0c */ /* 0x000fc8000bf26110 */
[----:B------:R-:W-:-:S04]  /*1710*/  ISETP.GT.AND P1, PT, R12, -0x1, !P1 ;  /* 0xffffffff0c00780c */ /* 0x000fc80004f24270 */
[----:B------:R-:W-:-:S13]  /*1720*/  PLOP3.LUT P1, PT, P0, P1, PT, 0x80, 0x8 ;  /* 0x000000000008781c */ /* 0x000fda0000723070 */
[----:B------:R-:W-:Y:S05]  /*1730*/  @!P1 BRA `(.L_x_12) ;  /* 0x0000000000489947 */ /* 0x000fea0003800000 */
[----:B------:R-:W0:Y:S01]  /*1740*/  LDC.64 R10, c[0x0][0x390] ;  /* 0x0000e400ff0a7b82 */ /* 0x000e220000000a00 */
[----:B------:R-:W1:Y:S01]  /*1750*/  LDCU.64 UR12, c[0x0][0x380] ;  /* 0x00007000ff0c77ac */ /* 0x000e620008000a00 */
[----:B------:R-:W-:Y:S01]  /*1760*/  IMAD R14, R7, UR10, RZ ;  /* 0x0000000a070e7c24 */ /* 0x000fe2000f8e02ff */
[----:B------:R-:W-:Y:S01]  /*1770*/  IADD3 R7, P0, PT, R8, R9, RZ ;  /* 0x0000000908077210 */ /* 0x000fe20007f1e0ff */
[----:B------:R-:W-:Y:S02]  /*1780*/  IMAD.MOV.U32 R13, RZ, RZ, RZ ;  /* 0x000000ffff0d7224 */ /* 0x000fe400078e00ff */
[C---:B------:R-:W-:Y:S01]  /*1790*/  IMAD R15, R5.reuse, UR11, R14 ;  /* 0x0000000b050f7c24 */ /* 0x040fe2000f8e020e */
[----:B------:R-:W-:Y:S01]  /*17a0*/  SHF.R.S32.HI R14, RZ, 0x1f, R8 ;  /* 0x0000001fff0e7819 */ /* 0x000fe20000011408 */
[----:B------:R-:W-:-:S03]  /*17b0*/  IMAD.WIDE.U32 R12, R5, UR10, R12 ;  /* 0x0000000a050c7c25 */ /* 0x000fc6000f8e000c */
        /* <DEDUP_REMOVED lines=10> */
.L_x_12:
[----:B------:R-:W-:Y:S05]  /*1860*/  BSYNC.RECONVERGENT B0 ;  /* 0x0000000000007941 */ /* 0x000fea0003800200 */
.L_x_11:
[----:B------:R-:W-:Y:S05]  /*1870*/  @P5 BRA `(.L_x_13) ;  /* 0xffffffe800345947 */ /* 0x000fea000383ffff */
.L_x_0:
[----:B------:R-:W0:Y:S01]  /*1880*/  LDCU.64 UR12, c[0x0][0x3a0] ;  /* 0x00007400ff0c77ac */ /* 0x000e220008000a00 */
[--C-:B------:R-:W-:Y:S01]  /*1890*/  SHF.R.S32.HI R19, RZ, 0x1f, R18.reuse ;  /* 0x0000001fff137819 */ /* 0x100fe20000011412 */
[----:B------:R-:W1:Y:S01]  /*18a0*/  F2I.TRUNC.NTZ R3, R2 ;  /* 0x0000000200037305 */ /* 0x000e62000020f100 */
[----:B------:R-:W2:Y:S01]  /*18b0*/  LDCU.64 UR10, c[0x0][0x388] ;  /* 0x00007100ff0a77ac */ /* 0x000ea20008000a00 */
[----:B0-----:R-:W-:-:S04]  /*18c0*/  IMAD.WIDE.U32 R18, R0, UR12, R18 ;  /* 0x0000000c00127c25 */ /* 0x001fc8000f8e0012 */
[----:B------:R-:W-:Y:S01]  /*18d0*/  IMAD R5, R0, UR13, R19 ;  /* 0x0000000d00057c24 */ /* 0x000fe2000f8e0213 */
[----:B--2---:R-:W-:-:S04]  /*18e0*/  LEA R4, P0, R18, UR10, 0x2 ;  /* 0x0000000a12047c11 */ /* 0x004fc8000f8010ff */
[----:B------:R-:W-:-:S05]  /*18f0*/  LEA.HI.X R5, R18, UR11, R5, 0x2, P0 ;  /* 0x0000000b12057c11 */ /* 0x000fca00080f1405 */
[----:B-1----:R-:W-:Y:S01]  /*1900*/  STG.E desc[UR8][R4.64], R3 ;  /* 0x0000000304007986 */ /* 0x002fe2000c101908 */
[----:B------:R-:W-:Y:S05]  /*1910*/  EXIT ;  /* 0x000000000000794d */ /* 0x000fea0003800000 */
.L_x_14:
[----:B------:R-:W-:-:S00]  /*1920*/  BRA `(.L_x_14) ;  /* 0xfffffffc00fc7947 */ /* 0x000fc0000383ffff */
[----:B------:R-:W-:-:S00]  /*1930*/  NOP ;  /* 0x0000000000007918 */ /* 0x000fc00000000000 */
        /* <DEDUP_REMOVED lines=12> */
.L_x_15:


//--------------------- .nv.shared.reserved.0     --------------------------
	.section	.nv.shared.reserved.0,"aw",@nobits
	.weak		__nv_reservedSMEM_offset_0_alias
	.size		__nv_reservedSMEM_offset_0_alias, 0, 64
	.other		__nv_reservedSMEM_offset_0_alias,@"STO_CUDA_RESERVED_SHARED STV_DEFAULT"
__nv_reservedSMEM_offset_0_alias:
	.zero		0
	.zero		64


//--------------------- .nv.constant0._Z9blurImagePiS_Pfimm --------------------------
	.section	.nv.constant0._Z9blurImagePiS_Pfimm,"a",@progbits
	.sectionflags	@""
	.align	4
.nv.constant0._Z9blurImagePiS_Pfimm:
	.zero		944


//--------------------- SYMBOLS --------------------------

	.type		.nv.reservedSmem.offset0,@object
	.size		.nv.reservedSmem.offset0,0x4
